	.target	sm_103a

	.elftype	@"ET_EXEC"


//--------------------- .note.nv.tkinfo           --------------------------
	.section	.note.nv.tkinfo,"",@"SHT_NOTE"
	.sectionflags	@"SHF_NOTE_NV_TKINFO"
	.tkinfo
        /*0018*/ 	.word	0x00000002
        /*0030*/ 	.string	""
        /*0030*/ 	.string	"ptxas"
        /*0030*/ 	.string	"Cuda compilation tools, release 13.0, V13.0.88"
        /*0030*/ 	.string	"Build cuda_13.0.r13.0/compiler.36424714_0"
        /*0030*/ 	.string	"-arch sm_103a -m 64 "



//--------------------- .note.nv.cuinfo           --------------------------
	.section	.note.nv.cuinfo,"",@"SHT_NOTE"
	.sectionflags	@"SHF_NOTE_NV_CUINFO"
        /*0018*/ 	.short	0x0002
        /*001a*/ 	.short	0x0067
        /*001c*/ 	.short	0x0082
	.zero		2


//--------------------- .nv.info                  --------------------------
	.section	.nv.info,"",@"SHT_CUDA_INFO"
	.align	4


	//----- nvinfo : EIATTR_REGCOUNT
	.align		4
        /*0000*/ 	.byte	0x04, 0x2f
        /*0002*/ 	.short	(.L_29 - .L_28)
	.align		4
.L_28:
        /*0004*/ 	.word	index@(_Z18fp16_to_fp8_kernelPK6__halfPhiiii)
        /*0008*/ 	.word	0x0000000e


	//----- nvinfo : EIATTR_FRAME_SIZE
	.align		4
.L_29:
        /*000c*/ 	.byte	0x04, 0x11
        /*000e*/ 	.short	(.L_31 - .L_30)
	.align		4
.L_30:
        /*0010*/ 	.word	index@(_Z18fp16_to_fp8_kernelPK6__halfPhiiii)
        /*0014*/ 	.word	0x00000000


	//----- nvinfo : EIATTR_REGCOUNT
	.align		4
.L_31:
        /*0018*/ 	.byte	0x04, 0x2f
        /*001a*/ 	.short	(.L_33 - .L_32)
	.align		4
.L_32:
        /*001c*/ 	.word	index@(_Z18fp8_to_fp16_kernelPKhP6__halfiiii)
        /*0020*/ 	.word	0x0000000e


	//----- nvinfo : EIATTR_FRAME_SIZE
	.align		4
.L_33:
        /*0024*/ 	.byte	0x04, 0x11
        /*0026*/ 	.short	(.L_35 - .L_34)
	.align		4
.L_34:
        /*0028*/ 	.word	index@(_Z18fp8_to_fp16_kernelPKhP6__halfiiii)
        /*002c*/ 	.word	0x00000000


	//----- nvinfo : EIATTR_REGCOUNT
	.align		4
.L_35:
        /*0030*/ 	.byte	0x04, 0x2f
        /*0032*/ 	.short	(.L_37 - .L_36)
	.align		4
.L_36:
        /*0034*/ 	.word	index@(_Z25fp16_to_q_kv_paged_kernelILi4ELi4EEvPK6__halfPhPS0_S2_S3_S4_PKiS6_iiii)
        /*0038*/ 	.word	0x00000020


	//----- nvinfo : EIATTR_FRAME_SIZE
	.align		4
.L_37:
        /*003c*/ 	.byte	0x04, 0x11
        /*003e*/ 	.short	(.L_39 - .L_38)
	.align		4
.L_38:
        /*0040*/ 	.word	index@(_Z25fp16_to_q_kv_paged_kernelILi4ELi4EEvPK6__halfPhPS0_S2_S3_S4_PKiS6_iiii)
        /*0044*/ 	.word	0x00000000


	//----- nvinfo : EIATTR_REGCOUNT
	.align		4
.L_39:
        /*0048*/ 	.byte	0x04, 0x2f
        /*004a*/ 	.short	(.L_41 - .L_40)
	.align		4
.L_40:
        /*004c*/ 	.word	index@(_Z25fp16_to_q_kv_paged_kernelILi8ELi4EEvPK6__halfPhPS0_S2_S3_S4_PKiS6_iiii)
        /*0050*/ 	.word	0x00000020


	//----- nvinfo : EIATTR_FRAME_SIZE
	.align		4
.L_41:
        /*0054*/ 	.byte	0x04, 0x11
        /*0056*/ 	.short	(.L_43 - .L_42)
	.align		4
.L_42:
        /*0058*/ 	.word	index@(_Z25fp16_to_q_kv_paged_kernelILi8ELi4EEvPK6__halfPhPS0_S2_S3_S4_PKiS6_iiii)
        /*005c*/ 	.word	0x00000000


	//----- nvinfo : EIATTR_REGCOUNT
	.align		4
.L_43:
        /*0060*/ 	.byte	0x04, 0x2f
        /*0062*/ 	.short	(.L_45 - .L_44)
	.align		4
.L_44:
        /*0064*/ 	.word	index@(_Z25fp16_to_q_kv_paged_kernelILi8ELi8EEvPK6__halfPhPS0_S2_S3_S4_PKiS6_iiii)
        /*0068*/ 	.word	0x00000022


	//----- nvinfo : EIATTR_FRAME_SIZE
	.align		4
.L_45:
        /*006c*/ 	.byte	0x04, 0x11
        /*006e*/ 	.short	(.L_47 - .L_46)
	.align		4
.L_46:
        /*0070*/ 	.word	index@(_Z25fp16_to_q_kv_paged_kernelILi8ELi8EEvPK6__halfPhPS0_S2_S3_S4_PKiS6_iiii)
        /*0074*/ 	.word	0x00000000


	//----- nvinfo : EIATTR_REGCOUNT
	.align		4
.L_47:
        /*0078*/ 	.byte	0x04, 0x2f
        /*007a*/ 	.short	(.L_49 - .L_48)
	.align		4
.L_48:
        /*007c*/ 	.word	index@(_Z19fp16_to_q_kv_kernelILi4ELi4EEvPK6__halfPhPS0_S2_S3_S4_iii)
        /*0080*/ 	.word	0x00000013


	//----- nvinfo : EIATTR_FRAME_SIZE
	.align		4
.L_49:
        /*0084*/ 	.byte	0x04, 0x11
        /*0086*/ 	.short	(.L_51 - .L_50)
	.align		4
.L_50:
        /*0088*/ 	.word	index@(_Z19fp16_to_q_kv_kernelILi4ELi4EEvPK6__halfPhPS0_S2_S3_S4_iii)
        /*008c*/ 	.word	0x00000000


	//----- nvinfo : EIATTR_REGCOUNT
	.align		4
.L_51:
        /*0090*/ 	.byte	0x04, 0x2f
        /*0092*/ 	.short	(.L_53 - .L_52)
	.align		4
.L_52:
        /*0094*/ 	.word	index@(_Z19fp16_to_q_kv_kernelILi8ELi4EEvPK6__halfPhPS0_S2_S3_S4_iii)
        /*0098*/ 	.word	0x00000011


	//----- nvinfo : EIATTR_FRAME_SIZE
	.align		4
.L_53:
        /*009c*/ 	.byte	0x04, 0x11
        /*009e*/ 	.short	(.L_55 - .L_54)
	.align		4
.L_54:
        /*00a0*/ 	.word	index@(_Z19fp16_to_q_kv_kernelILi8ELi4EEvPK6__halfPhPS0_S2_S3_S4_iii)
        /*00a4*/ 	.word	0x00000000


	//----- nvinfo : EIATTR_REGCOUNT
	.align		4
.L_55:
        /*00a8*/ 	.byte	0x04, 0x2f
        /*00aa*/ 	.short	(.L_57 - .L_56)
	.align		4
.L_56:
        /*00ac*/ 	.word	index@(_Z19fp16_to_q_kv_kernelILi8ELi8EEvPK6__halfPhPS0_S2_S3_S4_iii)
        /*00b0*/ 	.word	0x00000011


	//----- nvinfo : EIATTR_FRAME_SIZE
	.align		4
.L_57:
        /*00b4*/ 	.byte	0x04, 0x11
        /*00b6*/ 	.short	(.L_59 - .L_58)
	.align		4
.L_58:
        /*00b8*/ 	.word	index@(_Z19fp16_to_q_kv_kernelILi8ELi8EEvPK6__halfPhPS0_S2_S3_S4_iii)
        /*00bc*/ 	.word	0x00000000


	//----- nvinfo : EIATTR_REGCOUNT
	.align		4
.L_59:
        /*00c0*/ 	.byte	0x04, 0x2f
        /*00c2*/ 	.short	(.L_61 - .L_60)
	.align		4
.L_60:
        /*00c4*/ 	.word	index@(_Z25q_to_fp16_kv_paged_kernelILi4ELi4EEvPKhPK6__halfPS2_S1_S4_S5_PKiS7_iii)
        /*00c8*/ 	.word	0x0000001e


	//----- nvinfo : EIATTR_FRAME_SIZE
	.align		4
.L_61:
        /*00cc*/ 	.byte	0x04, 0x11
        /*00ce*/ 	.short	(.L_63 - .L_62)
	.align		4
.L_62:
        /*00d0*/ 	.word	index@(_Z25q_to_fp16_kv_paged_kernelILi4ELi4EEvPKhPK6__halfPS2_S1_S4_S5_PKiS7_iii)
        /*00d4*/ 	.word	0x00000000


	//----- nvinfo : EIATTR_REGCOUNT
	.align		4
.L_63:
        /*00d8*/ 	.byte	0x04, 0x2f
        /*00da*/ 	.short	(.L_65 - .L_64)
	.align		4
.L_64:
        /*00dc*/ 	.word	index@(_Z25q_to_fp16_kv_paged_kernelILi8ELi4EEvPKhPK6__halfPS2_S1_S4_S5_PKiS7_iii)
        /*00e0*/ 	.word	0x00000020


	//----- nvinfo : EIATTR_FRAME_SIZE
	.align		4
.L_65:
        /*00e4*/ 	.byte	0x04, 0x11
        /*00e6*/ 	.short	(.L_67 - .L_66)
	.align		4
.L_66:
        /*00e8*/ 	.word	index@(_Z25q_to_fp16_kv_paged_kernelILi8ELi4EEvPKhPK6__halfPS2_S1_S4_S5_PKiS7_iii)
        /*00ec*/ 	.word	0x00000000


	//----- nvinfo : EIATTR_REGCOUNT
	.align		4
.L_67:
        /*00f0*/ 	.byte	0x04, 0x2f
        /*00f2*/ 	.short	(.L_69 - .L_68)
	.align		4
.L_68:
        /*00f4*/ 	.word	index@(_Z25q_to_fp16_kv_paged_kernelILi8ELi8EEvPKhPK6__halfPS2_S1_S4_S5_PKiS7_iii)
        /*00f8*/ 	.word	0x00000020


	//----- nvinfo : EIATTR_FRAME_SIZE
	.align		4
.L_69:
        /*00fc*/ 	.byte	0x04, 0x11
        /*00fe*/ 	.short	(.L_71 - .L_70)
	.align		4
.L_70:
        /*0100*/ 	.word	index@(_Z25q_to_fp16_kv_paged_kernelILi8ELi8EEvPKhPK6__halfPS2_S1_S4_S5_PKiS7_iii)
        /*0104*/ 	.word	0x00000000


	//----- nvinfo : EIATTR_REGCOUNT
	.align		4
.L_71:
        /*0108*/ 	.byte	0x04, 0x2f
        /*010a*/ 	.short	(.L_73 - .L_72)
	.align		4
.L_72:
        /*010c*/ 	.word	index@(_Z19q_to_fp16_kv_kernelILi4ELi4EEvPKhPK6__halfPS2_S1_S4_S5_iii)
        /*0110*/ 	.word	0x0000000d


	//----- nvinfo : EIATTR_FRAME_SIZE
	.align		4
.L_73:
        /*0114*/ 	.byte	0x04, 0x11
        /*0116*/ 	.short	(.L_75 - .L_74)
	.align		4
.L_74:
        /*0118*/ 	.word	index@(_Z19q_to_fp16_kv_kernelILi4ELi4EEvPKhPK6__halfPS2_S1_S4_S5_iii)
        /*011c*/ 	.word	0x00000000


	//----- nvinfo : EIATTR_REGCOUNT
	.align		4
.L_75:
        /*0120*/ 	.byte	0x04, 0x2f
        /*0122*/ 	.short	(.L_77 - .L_76)
	.align		4
.L_76:
        /*0124*/ 	.word	index@(_Z19q_to_fp16_kv_kernelILi8ELi4EEvPKhPK6__halfPS2_S1_S4_S5_iii)
        /*0128*/ 	.word	0x0000000d


	//----- nvinfo : EIATTR_FRAME_SIZE
	.align		4
.L_77:
        /*012c*/ 	.byte	0x04, 0x11
        /*012e*/ 	.short	(.L_79 - .L_78)
	.align		4
.L_78:
        /*0130*/ 	.word	index@(_Z19q_to_fp16_kv_kernelILi8ELi4EEvPKhPK6__halfPS2_S1_S4_S5_iii)
        /*0134*/ 	.word	0x00000000


	//----- nvinfo : EIATTR_REGCOUNT
	.align		4
.L_79:
        /*0138*/ 	.byte	0x04, 0x2f
        /*013a*/ 	.short	(.L_81 - .L_80)
	.align		4
.L_80:
        /*013c*/ 	.word	index@(_Z19q_to_fp16_kv_kernelILi8ELi8EEvPKhPK6__halfPS2_S1_S4_S5_iii)
        /*0140*/ 	.word	0x0000000d


	//----- nvinfo : EIATTR_FRAME_SIZE
	.align		4
.L_81:
        /*0144*/ 	.byte	0x04, 0x11
        /*0146*/ 	.short	(.L_83 - .L_82)
	.align		4
.L_82:
        /*0148*/ 	.word	index@(_Z19q_to_fp16_kv_kernelILi8ELi8EEvPKhPK6__halfPS2_S1_S4_S5_iii)
        /*014c*/ 	.word	0x00000000


	//----- nvinfo : EIATTR_REGCOUNT
	.align		4
.L_83:
        /*0150*/ 	.byte	0x04, 0x2f
        /*0152*/ 	.short	(.L_85 - .L_84)
	.align		4
.L_84:
        /*0154*/ 	.word	index@(_Z19cache_rotate_kernelPhPKjS_mm)
        /*0158*/ 	.word	0x00000020


	//----- nvinfo : EIATTR_FRAME_SIZE
	.align		4
.L_85:
        /*015c*/ 	.byte	0x04, 0x11
        /*015e*/ 	.short	(.L_87 - .L_86)
	.align		4
.L_86:
        /*0160*/ 	.word	index@($__internal_0_$__cuda_sm20_div_u64)
        /*0164*/ 	.word	0x00000000


	//----- nvinfo : EIATTR_FRAME_SIZE
	.align		4
.L_87:
        /*0168*/ 	.byte	0x04, 0x11
        /*016a*/ 	.short	(.L_89 - .L_88)
	.align		4
.L_88:
        /*016c*/ 	.word	index@(_Z19cache_rotate_kernelPhPKjS_mm)
        /*0170*/ 	.word	0x00000000


	//----- nvinfo : EIATTR_MIN_STACK_SIZE
	.align		4
.L_89:
        /*0174*/ 	.byte	0x04, 0x12
        /*0176*/ 	.short	(.L_91 - .L_90)
	.align		4
.L_90:
        /*0178*/ 	.word	index@(_Z19cache_rotate_kernelPhPKjS_mm)
        /*017c*/ 	.word	0x00000000


	//----- nvinfo : EIATTR_MIN_STACK_SIZE
	.align		4
.L_91:
        /*0180*/ 	.byte	0x04, 0x12
        /*0182*/ 	.short	(.L_93 - .L_92)
	.align		4
.L_92:
        /*0184*/ 	.word	index@(_Z19q_to_fp16_kv_kernelILi8ELi8EEvPKhPK6__halfPS2_S1_S4_S5_iii)
        /*0188*/ 	.word	0x00000000


	//----- nvinfo : EIATTR_MIN_STACK_SIZE
	.align		4
.L_93:
        /*018c*/ 	.byte	0x04, 0x12
        /*018e*/ 	.short	(.L_95 - .L_94)
	.align		4
.L_94:
        /*0190*/ 	.word	index@(_Z19q_to_fp16_kv_kernelILi8ELi4EEvPKhPK6__halfPS2_S1_S4_S5_iii)
        /*0194*/ 	.word	0x00000000


	//----- nvinfo : EIATTR_MIN_STACK_SIZE
	.align		4
.L_95:
        /*0198*/ 	.byte	0x04, 0x12
        /*019a*/ 	.short	(.L_97 - .L_96)
	.align		4
.L_96:
        /*019c*/ 	.word	index@(_Z19q_to_fp16_kv_kernelILi4ELi4EEvPKhPK6__halfPS2_S1_S4_S5_iii)
        /*01a0*/ 	.word	0x00000000


	//----- nvinfo : EIATTR_MIN_STACK_SIZE
	.align		4
.L_97:
        /*01a4*/ 	.byte	0x04, 0x12
        /*01a6*/ 	.short	(.L_99 - .L_98)
	.align		4
.L_98:
        /*01a8*/ 	.word	index@(_Z25q_to_fp16_kv_paged_kernelILi8ELi8EEvPKhPK6__halfPS2_S1_S4_S5_PKiS7_iii)
        /*01ac*/ 	.word	0x00000000


	//----- nvinfo : EIATTR_MIN_STACK_SIZE
	.align		4
.L_99:
        /*01b0*/ 	.byte	0x04, 0x12
        /*01b2*/ 	.short	(.L_101 - .L_100)
	.align		4
.L_100:
        /*01b4*/ 	.word	index@(_Z25q_to_fp16_kv_paged_kernelILi8ELi4EEvPKhPK6__halfPS2_S1_S4_S5_PKiS7_iii)
        /*01b8*/ 	.word	0x00000000


	//----- nvinfo : EIATTR_MIN_STACK_SIZE
	.align		4
.L_101:
        /*01bc*/ 	.byte	0x04, 0x12
        /*01be*/ 	.short	(.L_103 - .L_102)
	.align		4
.L_102:
        /*01c0*/ 	.word	index@(_Z25q_to_fp16_kv_paged_kernelILi4ELi4EEvPKhPK6__halfPS2_S1_S4_S5_PKiS7_iii)
        /*01c4*/ 	.word	0x00000000


	//----- nvinfo : EIATTR_MIN_STACK_SIZE
	.align		4
.L_103:
        /*01c8*/ 	.byte	0x04, 0x12
        /*01ca*/ 	.short	(.L_105 - .L_104)
	.align		4
.L_104:
        /*01cc*/ 	.word	index@(_Z19fp16_to_q_kv_kernelILi8ELi8EEvPK6__halfPhPS0_S2_S3_S4_iii)
        /*01d0*/ 	.word	0x00000000


	//----- nvinfo : EIATTR_MIN_STACK_SIZE
	.align		4
.L_105:
        /*01d4*/ 	.byte	0x04, 0x12
        /*01d6*/ 	.short	(.L_107 - .L_106)
	.align		4
.L_106:
        /*01d8*/ 	.word	index@(_Z19fp16_to_q_kv_kernelILi8ELi4EEvPK6__halfPhPS0_S2_S3_S4_iii)
        /*01dc*/ 	.word	0x00000000


	//----- nvinfo : EIATTR_MIN_STACK_SIZE
	.align		4
.L_107:
        /*01e0*/ 	.byte	0x04, 0x12
        /*01e2*/ 	.short	(.L_109 - .L_108)
	.align		4
.L_108:
        /*01e4*/ 	.word	index@(_Z19fp16_to_q_kv_kernelILi4ELi4EEvPK6__halfPhPS0_S2_S3_S4_iii)
        /*01e8*/ 	.word	0x00000000


	//----- nvinfo : EIATTR_MIN_STACK_SIZE
	.align		4
.L_109:
        /*01ec*/ 	.byte	0x04, 0x12
        /*01ee*/ 	.short	(.L_111 - .L_110)
	.align		4
.L_110:
        /*01f0*/ 	.word	index@(_Z25fp16_to_q_kv_paged_kernelILi8ELi8EEvPK6__halfPhPS0_S2_S3_S4_PKiS6_iiii)
        /*01f4*/ 	.word	0x00000000


	//----- nvinfo : EIATTR_MIN_STACK_SIZE
	.align		4
.L_111:
        /*01f8*/ 	.byte	0x04, 0x12
        /*01fa*/ 	.short	(.L_113 - .L_112)
	.align		4
.L_112:
        /*01fc*/ 	.word	index@(_Z25fp16_to_q_kv_paged_kernelILi8ELi4EEvPK6__halfPhPS0_S2_S3_S4_PKiS6_iiii)
        /*0200*/ 	.word	0x00000000


	//----- nvinfo : EIATTR_MIN_STACK_SIZE
	.align		4
.L_113:
        /*0204*/ 	.byte	0x04, 0x12
        /*0206*/ 	.short	(.L_115 - .L_114)
	.align		4
.L_114:
        /*0208*/ 	.word	index@(_Z25fp16_to_q_kv_paged_kernelILi4ELi4EEvPK6__halfPhPS0_S2_S3_S4_PKiS6_iiii)
        /*020c*/ 	.word	0x00000000


	//----- nvinfo : EIATTR_MIN_STACK_SIZE
	.align		4
.L_115:
        /*0210*/ 	.byte	0x04, 0x12
        /*0212*/ 	.short	(.L_117 - .L_116)
	.align		4
.L_116:
        /*0214*/ 	.word	index@(_Z18fp8_to_fp16_kernelPKhP6__halfiiii)
        /*0218*/ 	.word	0x00000000


	//----- nvinfo : EIATTR_MIN_STACK_SIZE
	.align		4
.L_117:
        /*021c*/ 	.byte	0x04, 0x12
        /*021e*/ 	.short	(.L_119 - .L_118)
	.align		4
.L_118:
        /*0220*/ 	.word	index@(_Z18fp16_to_fp8_kernelPK6__halfPhiiii)
        /*0224*/ 	.word	0x00000000
.L_119:


//--------------------- .nv.compat                --------------------------
	.section	.nv.compat,"",@"SHT_CUDA_COMPAT_INFO"
	.align	4
        /*0000*/ 	.byte	0x02, 0x09, 0x01, 0x00, 0x02, 0x02, 0x01, 0x00, 0x02, 0x05, 0x05, 0x00, 0x03, 0x07, 0x01, 0x01
        /*0010*/ 	.byte	0x02, 0x03, 0x00, 0x00, 0x02, 0x06, 0x01, 0x00, 0x04, 0x0b, 0x08, 0x00, 0x00, 0x00, 0x00, 0x00
        /*0020*/ 	.byte	0x00, 0x00, 0x00, 0x00


//--------------------- .nv.info._Z19cache_rotate_kernelPhPKjS_mm --------------------------
	.section	.nv.info._Z19cache_rotate_kernelPhPKjS_mm,"",@"SHT_CUDA_INFO"
	.sectionflags	@""
	.align	4


	//----- nvinfo : EIATTR_CUDA_API_VERSION
	.align		4
        /*0000*/ 	.byte	0x04, 0x37
        /*0002*/ 	.short	(.L_121 - .L_120)
.L_120:
        /*0004*/ 	.word	0x00000082


	//----- nvinfo : EIATTR_KPARAM_INFO
	.align		4
.L_121:
        /*0008*/ 	.byte	0x04, 0x17
        /*000a*/ 	.short	(.L_123 - .L_122)
.L_122:
        /*000c*/ 	.word	0x00000000
        /*0010*/ 	.short	0x0004
        /*0012*/ 	.short	0x0020
        /*0014*/ 	.byte	0x00, 0xf0, 0x21, 0x00


	//----- nvinfo : EIATTR_KPARAM_INFO
	.align		4
.L_123:
        /*0018*/ 	.byte	0x04, 0x17
        /*001a*/ 	.short	(.L_125 - .L_124)
.L_124:
        /*001c*/ 	.word	0x00000000
        /*0020*/ 	.short	0x0003
        /*0022*/ 	.short	0x0018
        /*0024*/ 	.byte	0x00, 0xf0, 0x21, 0x00


	//----- nvinfo : EIATTR_KPARAM_INFO
	.align		4
.L_125:
        /*0028*/ 	.byte	0x04, 0x17
        /*002a*/ 	.short	(.L_127 - .L_126)
.L_126:
        /*002c*/ 	.word	0x00000000
        /*0030*/ 	.short	0x0002
        /*0032*/ 	.short	0x0010
        /*0034*/ 	.byte	0x00, 0xf5, 0x21, 0x00


	//----- nvinfo : EIATTR_KPARAM_INFO
	.align		4
.L_127:
        /*0038*/ 	.byte	0x04, 0x17
        /*003a*/ 	.short	(.L_129 - .L_128)
.L_128:
        /*003c*/ 	.word	0x00000000
        /*0040*/ 	.short	0x0001
        /*0042*/ 	.short	0x0008
        /*0044*/ 	.byte	0x00, 0xf5, 0x21, 0x00


	//----- nvinfo : EIATTR_KPARAM_INFO
	.align		4
.L_129:
        /*0048*/ 	.byte	0x04, 0x17
        /*004a*/ 	.short	(.L_131 - .L_130)
.L_130:
        /*004c*/ 	.word	0x00000000
        /*0050*/ 	.short	0x0000
        /*0052*/ 	.short	0x0000
        /*0054*/ 	.byte	0x00, 0xf5, 0x21, 0x00


	//----- nvinfo : EIATTR_SPARSE_MMA_MASK
	.align		4
.L_131:
        /*0058*/ 	.byte	0x03, 0x50
        /*005a*/ 	.short	0x0000


	//----- nvinfo : EIATTR_MAXREG_COUNT
	.align		4
        /*005c*/ 	.byte	0x03, 0x1b
        /*005e*/ 	.short	0x0080


	//----- nvinfo : EIATTR_MERCURY_ISA_VERSION
	.align		4
        /*0060*/ 	.byte	0x03, 0x5f
        /*0062*/ 	.short	0x0101


	//----- nvinfo : EIATTR_VRC_CTA_INIT_COUNT
	.align		4
        /*0064*/ 	.byte	0x02, 0x4a
	.zero		1
	.zero		1


	//----- nvinfo : EIATTR_EXIT_INSTR_OFFSETS
	.align		4
        /*0068*/ 	.byte	0x04, 0x1c
        /*006a*/ 	.short	(.L_133 - .L_132)


	//   ....[0]....
.L_132:
        /*006c*/ 	.word	0x000002f0


	//   ....[1]....
        /*0070*/ 	.word	0x00001150


	//   ....[2]....
        /*0074*/ 	.word	0x000013e0


	//   ....[3]....
        /*0078*/ 	.word	0x00001620


	//----- nvinfo : EIATTR_MAX_THREADS
	.align		4
.L_133:
        /*007c*/ 	.byte	0x04, 0x05
        /*007e*/ 	.short	(.L_135 - .L_134)
.L_134:
        /*0080*/ 	.word	0x00000200
        /*0084*/ 	.word	0x00000001
        /*0088*/ 	.word	0x00000001


	//----- nvinfo : EIATTR_CRS_STACK_SIZE
	.align		4
.L_135:
        /*008c*/ 	.byte	0x04, 0x1e
        /*008e*/ 	.short	(.L_137 - .L_136)
.L_136:
        /*0090*/ 	.word	0x00000000


	//----- nvinfo : EIATTR_CBANK_PARAM_SIZE
	.align		4
.L_137:
        /*0094*/ 	.byte	0x03, 0x19
        /*0096*/ 	.short	0x0028


	//----- nvinfo : EIATTR_PARAM_CBANK
	.align		4
        /*0098*/ 	.byte	0x04, 0x0a
        /*009a*/ 	.short	(.L_139 - .L_138)
	.align		4
.L_138:
        /*009c*/ 	.word	index@(.nv.constant0._Z19cache_rotate_kernelPhPKjS_mm)
        /*00a0*/ 	.short	0x0380
        /*00a2*/ 	.short	0x0028


	//----- nvinfo : EIATTR_SW_WAR
	.align		4
.L_139:
        /*00a4*/ 	.byte	0x04, 0x36
        /*00a6*/ 	.short	(.L_141 - .L_140)
.L_140:
        /*00a8*/ 	.word	0x00000008
.L_141:


//--------------------- .nv.info._Z19q_to_fp16_kv_kernelILi8ELi8EEvPKhPK6__halfPS2_S1_S4_S5_iii --------------------------
	.section	.nv.info._Z19q_to_fp16_kv_kernelILi8ELi8EEvPKhPK6__halfPS2_S1_S4_S5_iii,"",@"SHT_CUDA_INFO"
	.sectionflags	@""
	.align	4


	//----- nvinfo : EIATTR_CUDA_API_VERSION
	.align		4
        /*0000*/ 	.byte	0x04, 0x37
        /*0002*/ 	.short	(.L_143 - .L_142)
.L_142:
        /*0004*/ 	.word	0x00000082


	//----- nvinfo : EIATTR_KPARAM_INFO
	.align		4
.L_143:
        /*0008*/ 	.byte	0x04, 0x17
        /*000a*/ 	.short	(.L_145 - .L_144)
.L_144:
        /*000c*/ 	.word	0x00000000
        /*0010*/ 	.short	0x0008
        /*0012*/ 	.short	0x0038
        /*0014*/ 	.byte	0x00, 0xf0, 0x11, 0x00


	//----- nvinfo : EIATTR_KPARAM_INFO
	.align		4
.L_145:
        /*0018*/ 	.byte	0x04, 0x17
        /*001a*/ 	.short	(.L_147 - .L_146)
.L_146:
        /*001c*/ 	.word	0x00000000
        /*0020*/ 	.short	0x0007
        /*0022*/ 	.short	0x0034
        /*0024*/ 	.byte	0x00, 0xf0, 0x11, 0x00


	//----- nvinfo : EIATTR_KPARAM_INFO
	.align		4
.L_147:
        /*0028*/ 	.byte	0x04, 0x17
        /*002a*/ 	.short	(.L_149 - .L_148)
.L_148:
        /*002c*/ 	.word	0x00000000
        /*0030*/ 	.short	0x0006
        /*0032*/ 	.short	0x0030
        /*0034*/ 	.byte	0x00, 0xf0, 0x11, 0x00


	//----- nvinfo : EIATTR_KPARAM_INFO
	.align		4
.L_149:
        /*0038*/ 	.byte	0x04, 0x17
        /*003a*/ 	.short	(.L_151 - .L_150)
.L_150:
        /*003c*/ 	.word	0x00000000
        /*0040*/ 	.short	0x0005
        /*0042*/ 	.short	0x0028
        /*0044*/ 	.byte	0x00, 0xf5, 0x21, 0x00


	//----- nvinfo : EIATTR_KPARAM_INFO
	.align		4
.L_151:
        /*0048*/ 	.byte	0x04, 0x17
        /*004a*/ 	.short	(.L_153 - .L_152)
.L_152:
        /*004c*/ 	.word	0x00000000
        /*0050*/ 	.short	0x0004
        /*0052*/ 	.short	0x0020
        /*0054*/ 	.byte	0x00, 0xf5, 0x21, 0x00


	//----- nvinfo : EIATTR_KPARAM_INFO
	.align		4
.L_153:
        /*0058*/ 	.byte	0x04, 0x17
        /*005a*/ 	.short	(.L_155 - .L_154)
.L_154:
        /*005c*/ 	.word	0x00000000
        /*0060*/ 	.short	0x0003
        /*0062*/ 	.short	0x0018
        /*0064*/ 	.byte	0x00, 0xf5, 0x21, 0x00


	//----- nvinfo : EIATTR_KPARAM_INFO
	.align		4
.L_155:
        /*0068*/ 	.byte	0x04, 0x17
        /*006a*/ 	.short	(.L_157 - .L_156)
.L_156:
        /*006c*/ 	.word	0x00000000
        /*0070*/ 	.short	0x0002
        /*0072*/ 	.short	0x0010
        /*0074*/ 	.byte	0x00, 0xf5, 0x21, 0x00


	//----- nvinfo : EIATTR_KPARAM_INFO
	.align		4
.L_157:
        /*0078*/ 	.byte	0x04, 0x17
        /*007a*/ 	.short	(.L_159 - .L_158)
.L_158:
        /*007c*/ 	.word	0x00000000
        /*0080*/ 	.short	0x0001
        /*0082*/ 	.short	0x0008
        /*0084*/ 	.byte	0x00, 0xf5, 0x21, 0x00


	//----- nvinfo : EIATTR_KPARAM_INFO
	.align		4
.L_159:
        /*0088*/ 	.byte	0x04, 0x17
        /*008a*/ 	.short	(.L_161 - .L_160)
.L_160:
        /*008c*/ 	.word	0x00000000
        /*0090*/ 	.short	0x0000
        /*0092*/ 	.short	0x0000
        /*0094*/ 	.byte	0x00, 0xf5, 0x21, 0x00


	//----- nvinfo : EIATTR_SPARSE_MMA_MASK
	.align		4
.L_161:
        /*0098*/ 	.byte	0x03, 0x50
        /*009a*/ 	.short	0x0000


	//----- nvinfo : EIATTR_MAXREG_COUNT
	.align		4
        /*009c*/ 	.byte	0x03, 0x1b
        /*009e*/ 	.short	0x00ff


	//----- nvinfo : EIATTR_MERCURY_ISA_VERSION
	.align		4
        /*00a0*/ 	.byte	0x03, 0x5f
        /*00a2*/ 	.short	0x0101


	//----- nvinfo : EIATTR_COOP_GROUP_MASK_REGIDS
	.align		4
        /*00a4*/ 	.byte	0x04, 0x29
        /*00a6*/ 	.short	(.L_163 - .L_162)


	//   ....[0]....
.L_162:
        /*00a8*/ 	.word	0xffffffff


	//   ....[1]....
        /*00ac*/ 	.word	0xffffffff


	//   ....[2]....
        /*00b0*/ 	.word	0xffffffff


	//   ....[3]....
        /*00b4*/ 	.word	0xffffffff


	//   ....[4]....
        /*00b8*/ 	.word	0xffffffff


	//   ....[5]....
        /*00bc*/ 	.word	0xffffffff


	//   ....[6]....
        /*00c0*/ 	.word	0xffffffff


	//   ....[7]....
        /*00c4*/ 	.word	0xffffffff


	//   ....[8]....
        /*00c8*/ 	.word	0xffffffff


	//   ....[9]....
        /*00cc*/ 	.word	0xffffffff


	//----- nvinfo : EIATTR_COOP_GROUP_INSTR_OFFSETS
	.align		4
.L_163:
        /*00d0*/ 	.byte	0x04, 0x28
        /*00d2*/ 	.short	(.L_165 - .L_164)


	//   ....[0]....
.L_164:
        /*00d4*/ 	.word	0x00000290


	//   ....[1]....
        /*00d8*/ 	.word	0x00000300


	//   ....[2]....
        /*00dc*/ 	.word	0x00000350


	//   ....[3]....
        /*00e0*/ 	.word	0x000003a0


	//   ....[4]....
        /*00e4*/ 	.word	0x000003e0


	//   ....[5]....
        /*00e8*/ 	.word	0x00000630


	//   ....[6]....
        /*00ec*/ 	.word	0x00000680


	//   ....[7]....
        /*00f0*/ 	.word	0x000006c0


	//   ....[8]....
        /*00f4*/ 	.word	0x00000700


	//   ....[9]....
        /*00f8*/ 	.word	0x00000760


	//----- nvinfo : EIATTR_VRC_CTA_INIT_COUNT
	.align		4
.L_165:
        /*00fc*/ 	.byte	0x02, 0x4a
	.zero		1
	.zero		1


	//----- nvinfo : EIATTR_EXIT_INSTR_OFFSETS
	.align		4
        /*0100*/ 	.byte	0x04, 0x1c
        /*0102*/ 	.short	(.L_167 - .L_166)


	//   ....[0]....
.L_166:
        /*0104*/ 	.word	0x00000450


	//   ....[1]....
        /*0108*/ 	.word	0x000007e0


	//----- nvinfo : EIATTR_CBANK_PARAM_SIZE
	.align		4
.L_167:
        /*010c*/ 	.byte	0x03, 0x19
        /*010e*/ 	.short	0x003c


	//----- nvinfo : EIATTR_PARAM_CBANK
	.align		4
        /*0110*/ 	.byte	0x04, 0x0a
        /*0112*/ 	.short	(.L_169 - .L_168)
	.align		4
.L_168:
        /*0114*/ 	.word	index@(.nv.constant0._Z19q_to_fp16_kv_kernelILi8ELi8EEvPKhPK6__halfPS2_S1_S4_S5_iii)
        /*0118*/ 	.short	0x0380
        /*011a*/ 	.short	0x003c


	//----- nvinfo : EIATTR_SW_WAR
	.align		4
.L_169:
        /*011c*/ 	.byte	0x04, 0x36
        /*011e*/ 	.short	(.L_171 - .L_170)
.L_170:
        /*0120*/ 	.word	0x00000008
.L_171:


//--------------------- .nv.info._Z19q_to_fp16_kv_kernelILi8ELi4EEvPKhPK6__halfPS2_S1_S4_S5_iii --------------------------
	.section	.nv.info._Z19q_to_fp16_kv_kernelILi8ELi4EEvPKhPK6__halfPS2_S1_S4_S5_iii,"",@"SHT_CUDA_INFO"
	.sectionflags	@""
	.align	4


	//----- nvinfo : EIATTR_CUDA_API_VERSION
	.align		4
        /*0000*/ 	.byte	0x04, 0x37
        /*0002*/ 	.short	(.L_173 - .L_172)
.L_172:
        /*0004*/ 	.word	0x00000082


	//----- nvinfo : EIATTR_KPARAM_INFO
	.align		4
.L_173:
        /*0008*/ 	.byte	0x04, 0x17
        /*000a*/ 	.short	(.L_175 - .L_174)
.L_174:
        /*000c*/ 	.word	0x00000000
        /*0010*/ 	.short	0x0008
        /*0012*/ 	.short	0x0038
        /*0014*/ 	.byte	0x00, 0xf0, 0x11, 0x00


	//----- nvinfo : EIATTR_KPARAM_INFO
	.align		4
.L_175:
        /*0018*/ 	.byte	0x04, 0x17
        /*001a*/ 	.short	(.L_177 - .L_176)
.L_176:
        /*001c*/ 	.word	0x00000000
        /*0020*/ 	.short	0x0007
        /*0022*/ 	.short	0x0034
        /*0024*/ 	.byte	0x00, 0xf0, 0x11, 0x00


	//----- nvinfo : EIATTR_KPARAM_INFO
	.align		4
.L_177:
        /*0028*/ 	.byte	0x04, 0x17
        /*002a*/ 	.short	(.L_179 - .L_178)
.L_178:
        /*002c*/ 	.word	0x00000000
        /*0030*/ 	.short	0x0006
        /*0032*/ 	.short	0x0030
        /*0034*/ 	.byte	0x00, 0xf0, 0x11, 0x00


	//----- nvinfo : EIATTR_KPARAM_INFO
	.align		4
.L_179:
        /*0038*/ 	.byte	0x04, 0x17
        /*003a*/ 	.short	(.L_181 - .L_180)
.L_180:
        /*003c*/ 	.word	0x00000000
        /*0040*/ 	.short	0x0005
        /*0042*/ 	.short	0x0028
        /*0044*/ 	.byte	0x00, 0xf5, 0x21, 0x00


	//----- nvinfo : EIATTR_KPARAM_INFO
	.align		4
.L_181:
        /*0048*/ 	.byte	0x04, 0x17
        /*004a*/ 	.short	(.L_183 - .L_182)
.L_182:
        /*004c*/ 	.word	0x00000000
        /*0050*/ 	.short	0x0004
        /*0052*/ 	.short	0x0020
        /*0054*/ 	.byte	0x00, 0xf5, 0x21, 0x00


	//----- nvinfo : EIATTR_KPARAM_INFO
	.align		4
.L_183:
        /*0058*/ 	.byte	0x04, 0x17
        /*005a*/ 	.short	(.L_185 - .L_184)
.L_184:
        /*005c*/ 	.word	0x00000000
        /*0060*/ 	.short	0x0003
        /*0062*/ 	.short	0x0018
        /*0064*/ 	.byte	0x00, 0xf5, 0x21, 0x00


	//----- nvinfo : EIATTR_KPARAM_INFO
	.align		4
.L_185:
        /*0068*/ 	.byte	0x04, 0x17
        /*006a*/ 	.short	(.L_187 - .L_186)
.L_186:
        /*006c*/ 	.word	0x00000000
        /*0070*/ 	.short	0x0002
        /*0072*/ 	.short	0x0010
        /*0074*/ 	.byte	0x00, 0xf5, 0x21, 0x00


	//----- nvinfo : EIATTR_KPARAM_INFO
	.align		4
.L_187:
        /*0078*/ 	.byte	0x04, 0x17
        /*007a*/ 	.short	(.L_189 - .L_188)
.L_188:
        /*007c*/ 	.word	0x00000000
        /*0080*/ 	.short	0x0001
        /*0082*/ 	.short	0x0008
        /*0084*/ 	.byte	0x00, 0xf5, 0x21, 0x00


	//----- nvinfo : EIATTR_KPARAM_INFO
	.align		4
.L_189:
        /*0088*/ 	.byte	0x04, 0x17
        /*008a*/ 	.short	(.L_191 - .L_190)
.L_190:
        /*008c*/ 	.word	0x00000000
        /*0090*/ 	.short	0x0000
        /*0092*/ 	.short	0x0000
        /*0094*/ 	.byte	0x00, 0xf5, 0x21, 0x00


	//----- nvinfo : EIATTR_SPARSE_MMA_MASK
	.align		4
.L_191:
        /*0098*/ 	.byte	0x03, 0x50
        /*009a*/ 	.short	0x0000


	//----- nvinfo : EIATTR_MAXREG_COUNT
	.align		4
        /*009c*/ 	.byte	0x03, 0x1b
        /*009e*/ 	.short	0x00ff


	//----- nvinfo : EIATTR_MERCURY_ISA_VERSION
	.align		4
        /*00a0*/ 	.byte	0x03, 0x5f
        /*00a2*/ 	.short	0x0101


	//----- nvinfo : EIATTR_COOP_GROUP_MASK_REGIDS
	.align		4
        /*00a4*/ 	.byte	0x04, 0x29
        /*00a6*/ 	.short	(.L_193 - .L_192)


	//   ....[0]....
.L_192:
        /*00a8*/ 	.word	0xffffffff


	//   ....[1]....
        /*00ac*/ 	.word	0xffffffff


	//   ....[2]....
        /*00b0*/ 	.word	0xffffffff


	//   ....[3]....
        /*00b4*/ 	.word	0xffffffff


	//   ....[4]....
        /*00b8*/ 	.word	0xffffffff


	//   ....[5]....
        /*00bc*/ 	.word	0xffffffff


	//   ....[6]....
        /*00c0*/ 	.word	0xffffffff


	//   ....[7]....
        /*00c4*/ 	.word	0xffffffff


	//   ....[8]....
        /*00c8*/ 	.word	0xffffffff


	//   ....[9]....
        /*00cc*/ 	.word	0xffffffff


	//----- nvinfo : EIATTR_COOP_GROUP_INSTR_OFFSETS
	.align		4
.L_193:
        /*00d0*/ 	.byte	0x04, 0x28
        /*00d2*/ 	.short	(.L_195 - .L_194)


	//   ....[0]....
.L_194:
        /*00d4*/ 	.word	0x000002b0


	//   ....[1]....
        /*00d8*/ 	.word	0x00000320


	//   ....[2]....
        /*00dc*/ 	.word	0x00000370


	//   ....[3]....
        /*00e0*/ 	.word	0x000003c0


	//   ....[4]....
        /*00e4*/ 	.word	0x00000400


	//   ....[5]....
        /*00e8*/ 	.word	0x00000640


	//   ....[6]....
        /*00ec*/ 	.word	0x000006b0


	//   ....[7]....
        /*00f0*/ 	.word	0x00000700


	//   ....[8]....
        /*00f4*/ 	.word	0x00000750


	//   ....[9]....
        /*00f8*/ 	.word	0x00000790


	//----- nvinfo : EIATTR_VRC_CTA_INIT_COUNT
	.align		4
.L_195:
        /*00fc*/ 	.byte	0x02, 0x4a
	.zero		1
	.zero		1


	//----- nvinfo : EIATTR_EXIT_INSTR_OFFSETS
	.align		4
        /*0100*/ 	.byte	0x04, 0x1c
        /*0102*/ 	.short	(.L_197 - .L_196)


	//   ....[0]....
.L_196:
        /*0104*/ 	.word	0x00000470


	//   ....[1]....
        /*0108*/ 	.word	0x00000800


	//----- nvinfo : EIATTR_CBANK_PARAM_SIZE
	.align		4
.L_197:
        /*010c*/ 	.byte	0x03, 0x19
        /*010e*/ 	.short	0x003c


	//----- nvinfo : EIATTR_PARAM_CBANK
	.align		4
        /*0110*/ 	.byte	0x04, 0x0a
        /*0112*/ 	.short	(.L_199 - .L_198)
	.align		4
.L_198:
        /*0114*/ 	.word	index@(.nv.constant0._Z19q_to_fp16_kv_kernelILi8ELi4EEvPKhPK6__halfPS2_S1_S4_S5_iii)
        /*0118*/ 	.short	0x0380
        /*011a*/ 	.short	0x003c


	//----- nvinfo : EIATTR_SW_WAR
	.align		4
.L_199:
        /*011c*/ 	.byte	0x04, 0x36
        /*011e*/ 	.short	(.L_201 - .L_200)
.L_200:
        /*0120*/ 	.word	0x00000008
.L_201:


//--------------------- .nv.info._Z19q_to_fp16_kv_kernelILi4ELi4EEvPKhPK6__halfPS2_S1_S4_S5_iii --------------------------
	.section	.nv.info._Z19q_to_fp16_kv_kernelILi4ELi4EEvPKhPK6__halfPS2_S1_S4_S5_iii,"",@"SHT_CUDA_INFO"
	.sectionflags	@""
	.align	4


	//----- nvinfo : EIATTR_CUDA_API_VERSION
	.align		4
        /*0000*/ 	.byte	0x04, 0x37
        /*0002*/ 	.short	(.L_203 - .L_202)
.L_202:
        /*0004*/ 	.word	0x00000082


	//----- nvinfo : EIATTR_KPARAM_INFO
	.align		4
.L_203:
        /*0008*/ 	.byte	0x04, 0x17
        /*000a*/ 	.short	(.L_205 - .L_204)
.L_204:
        /*000c*/ 	.word	0x00000000
        /*0010*/ 	.short	0x0008
        /*0012*/ 	.short	0x0038
        /*0014*/ 	.byte	0x00, 0xf0, 0x11, 0x00


	//----- nvinfo : EIATTR_KPARAM_INFO
	.align		4
.L_205:
        /*0018*/ 	.byte	0x04, 0x17
        /*001a*/ 	.short	(.L_207 - .L_206)
.L_206:
        /*001c*/ 	.word	0x00000000
        /*0020*/ 	.short	0x0007
        /*0022*/ 	.short	0x0034
        /*0024*/ 	.byte	0x00, 0xf0, 0x11, 0x00


	//----- nvinfo : EIATTR_KPARAM_INFO
	.align		4
.L_207:
        /*0028*/ 	.byte	0x04, 0x17
        /*002a*/ 	.short	(.L_209 - .L_208)
.L_208:
        /*002c*/ 	.word	0x00000000
        /*0030*/ 	.short	0x0006
        /*0032*/ 	.short	0x0030
        /*0034*/ 	.byte	0x00, 0xf0, 0x11, 0x00


	//----- nvinfo : EIATTR_KPARAM_INFO
	.align		4
.L_209:
        /*0038*/ 	.byte	0x04, 0x17
        /*003a*/ 	.short	(.L_211 - .L_210)
.L_210:
        /*003c*/ 	.word	0x00000000
        /*0040*/ 	.short	0x0005
        /*0042*/ 	.short	0x0028
        /*0044*/ 	.byte	0x00, 0xf5, 0x21, 0x00


	//----- nvinfo : EIATTR_KPARAM_INFO
	.align		4
.L_211:
        /*0048*/ 	.byte	0x04, 0x17
        /*004a*/ 	.short	(.L_213 - .L_212)
.L_212:
        /*004c*/ 	.word	0x00000000
        /*0050*/ 	.short	0x0004
        /*0052*/ 	.short	0x0020
        /*0054*/ 	.byte	0x00, 0xf5, 0x21, 0x00


	//----- nvinfo : EIATTR_KPARAM_INFO
	.align		4
.L_213:
        /*0058*/ 	.byte	0x04, 0x17
        /*005a*/ 	.short	(.L_215 - .L_214)
.L_214:
        /*005c*/ 	.word	0x00000000
        /*0060*/ 	.short	0x0003
        /*0062*/ 	.short	0x0018
        /*0064*/ 	.byte	0x00, 0xf5, 0x21, 0x00


	//----- nvinfo : EIATTR_KPARAM_INFO
	.align		4
.L_215:
        /*0068*/ 	.byte	0x04, 0x17
        /*006a*/ 	.short	(.L_217 - .L_216)
.L_216:
        /*006c*/ 	.word	0x00000000
        /*0070*/ 	.short	0x0002
        /*0072*/ 	.short	0x0010
        /*0074*/ 	.byte	0x00, 0xf5, 0x21, 0x00


	//----- nvinfo : EIATTR_KPARAM_INFO
	.align		4
.L_217:
        /*0078*/ 	.byte	0x04, 0x17
        /*007a*/ 	.short	(.L_219 - .L_218)
.L_218:
        /*007c*/ 	.word	0x00000000
        /*0080*/ 	.short	0x0001
        /*0082*/ 	.short	0x0008
        /*0084*/ 	.byte	0x00, 0xf5, 0x21, 0x00


	//----- nvinfo : EIATTR_KPARAM_INFO
	.align		4
.L_219:
        /*0088*/ 	.byte	0x04, 0x17
        /*008a*/ 	.short	(.L_221 - .L_220)
.L_220:
        /*008c*/ 	.word	0x00000000
        /*0090*/ 	.short	0x0000
        /*0092*/ 	.short	0x0000
        /*0094*/ 	.byte	0x00, 0xf5, 0x21, 0x00


	//----- nvinfo : EIATTR_SPARSE_MMA_MASK
	.align		4
.L_221:
        /*0098*/ 	.byte	0x03, 0x50
        /*009a*/ 	.short	0x0000


	//----- nvinfo : EIATTR_MAXREG_COUNT
	.align		4
        /*009c*/ 	.byte	0x03, 0x1b
        /*009e*/ 	.short	0x00ff


	//----- nvinfo : EIATTR_MERCURY_ISA_VERSION
	.align		4
        /*00a0*/ 	.byte	0x03, 0x5f
        /*00a2*/ 	.short	0x0101


	//----- nvinfo : EIATTR_COOP_GROUP_MASK_REGIDS
	.align		4
        /*00a4*/ 	.byte	0x04, 0x29
        /*00a6*/ 	.short	(.L_223 - .L_222)


	//   ....[0]....
.L_222:
        /*00a8*/ 	.word	0xffffffff


	//   ....[1]....
        /*00ac*/ 	.word	0xffffffff


	//   ....[2]....
        /*00b0*/ 	.word	0xffffffff


	//   ....[3]....
        /*00b4*/ 	.word	0xffffffff


	//   ....[4]....
        /*00b8*/ 	.word	0xffffffff


	//   ....[5]....
        /*00bc*/ 	.word	0xffffffff


	//   ....[6]....
        /*00c0*/ 	.word	0xffffffff


	//   ....[7]....
        /*00c4*/ 	.word	0xffffffff


	//   ....[8]....
        /*00c8*/ 	.word	0xffffffff


	//   ....[9]....
        /*00cc*/ 	.word	0xffffffff


	//----- nvinfo : EIATTR_COOP_GROUP_INSTR_OFFSETS
	.align		4
.L_223:
        /*00d0*/ 	.byte	0x04, 0x28
        /*00d2*/ 	.short	(.L_225 - .L_224)


	//   ....[0]....
.L_224:
        /*00d4*/ 	.word	0x000002b0


	//   ....[1]....
        /*00d8*/ 	.word	0x00000320


	//   ....[2]....
        /*00dc*/ 	.word	0x00000370


	//   ....[3]....
        /*00e0*/ 	.word	0x000003c0


	//   ....[4]....
        /*00e4*/ 	.word	0x00000400


	//   ....[5]....
        /*00e8*/ 	.word	0x00000670


	//   ....[6]....
        /*00ec*/ 	.word	0x000006c0


	//   ....[7]....
        /*00f0*/ 	.word	0x00000700


	//   ....[8]....
        /*00f4*/ 	.word	0x00000740


	//   ....[9]....
        /*00f8*/ 	.word	0x000007a0


	//----- nvinfo : EIATTR_VRC_CTA_INIT_COUNT
	.align		4
.L_225:
        /*00fc*/ 	.byte	0x02, 0x4a
	.zero		1
	.zero		1


	//----- nvinfo : EIATTR_EXIT_INSTR_OFFSETS
	.align		4
        /*0100*/ 	.byte	0x04, 0x1c
        /*0102*/ 	.short	(.L_227 - .L_226)


	//   ....[0]....
.L_226:
        /*0104*/ 	.word	0x00000470


	//   ....[1]....
        /*0108*/ 	.word	0x00000820


	//----- nvinfo : EIATTR_CBANK_PARAM_SIZE
	.align		4
.L_227:
        /*010c*/ 	.byte	0x03, 0x19
        /*010e*/ 	.short	0x003c


	//----- nvinfo : EIATTR_PARAM_CBANK
	.align		4
        /*0110*/ 	.byte	0x04, 0x0a
        /*0112*/ 	.short	(.L_229 - .L_228)
	.align		4
.L_228:
        /*0114*/ 	.word	index@(.nv.constant0._Z19q_to_fp16_kv_kernelILi4ELi4EEvPKhPK6__halfPS2_S1_S4_S5_iii)
        /*0118*/ 	.short	0x0380
        /*011a*/ 	.short	0x003c


	//----- nvinfo : EIATTR_SW_WAR
	.align		4
.L_229:
        /*011c*/ 	.byte	0x04, 0x36
        /*011e*/ 	.short	(.L_231 - .L_230)
.L_230:
        /*0120*/ 	.word	0x00000008
.L_231:


//--------------------- .nv.info._Z25q_to_fp16_kv_paged_kernelILi8ELi8EEvPKhPK6__halfPS2_S1_S4_S5_PKiS7_iii --------------------------
	.section	.nv.info._Z25q_to_fp16_kv_paged_kernelILi8ELi8EEvPKhPK6__halfPS2_S1_S4_S5_PKiS7_iii,"",@"SHT_CUDA_INFO"
	.sectionflags	@""
	.align	4


	//----- nvinfo : EIATTR_CUDA_API_VERSION
	.align		4
        /*0000*/ 	.byte	0x04, 0x37
        /*0002*/ 	.short	(.L_233 - .L_232)
.L_232:
        /*0004*/ 	.word	0x00000082


	//----- nvinfo : EIATTR_KPARAM_INFO
	.align		4
.L_233:
        /*0008*/ 	.byte	0x04, 0x17
        /*000a*/ 	.short	(.L_235 - .L_234)
.L_234:
        /*000c*/ 	.word	0x00000000
        /*0010*/ 	.short	0x000a
        /*0012*/ 	.short	0x0048
        /*0014*/ 	.byte	0x00, 0xf0, 0x11, 0x00


	//----- nvinfo : EIATTR_KPARAM_INFO
	.align		4
.L_235:
        /*0018*/ 	.byte	0x04, 0x17
        /*001a*/ 	.short	(.L_237 - .L_236)
.L_236:
        /*001c*/ 	.word	0x00000000
        /*0020*/ 	.short	0x0009
        /*0022*/ 	.short	0x0044
        /*0024*/ 	.byte	0x00, 0xf0, 0x11, 0x00


	//----- nvinfo : EIATTR_KPARAM_INFO
	.align		4
.L_237:
        /*0028*/ 	.byte	0x04, 0x17
        /*002a*/ 	.short	(.L_239 - .L_238)
.L_238:
        /*002c*/ 	.word	0x00000000
        /*0030*/ 	.short	0x0008
        /*0032*/ 	.short	0x0040
        /*0034*/ 	.byte	0x00, 0xf0, 0x11, 0x00


	//----- nvinfo : EIATTR_KPARAM_INFO
	.align		4
.L_239:
        /*0038*/ 	.byte	0x04, 0x17
        /*003a*/ 	.short	(.L_241 - .L_240)
.L_240:
        /*003c*/ 	.word	0x00000000
        /*0040*/ 	.short	0x0007
        /*0042*/ 	.short	0x0038
        /*0044*/ 	.byte	0x00, 0xf5, 0x21, 0x00


	//----- nvinfo : EIATTR_KPARAM_INFO
	.align		4
.L_241:
        /*0048*/ 	.byte	0x04, 0x17
        /*004a*/ 	.short	(.L_243 - .L_242)
.L_242:
        /*004c*/ 	.word	0x00000000
        /*0050*/ 	.short	0x0006
        /*0052*/ 	.short	0x0030
        /*0054*/ 	.byte	0x00, 0xf5, 0x21, 0x00


	//----- nvinfo : EIATTR_KPARAM_INFO
	.align		4
.L_243:
        /*0058*/ 	.byte	0x04, 0x17
        /*005a*/ 	.short	(.L_245 - .L_244)
.L_244:
        /*005c*/ 	.word	0x00000000
        /*0060*/ 	.short	0x0005
        /*0062*/ 	.short	0x0028
        /*0064*/ 	.byte	0x00, 0xf5, 0x21, 0x00


	//----- nvinfo : EIATTR_KPARAM_INFO
	.align		4
.L_245:
        /*0068*/ 	.byte	0x04, 0x17
        /*006a*/ 	.short	(.L_247 - .L_246)
.L_246:
        /*006c*/ 	.word	0x00000000
        /*0070*/ 	.short	0x0004
        /*0072*/ 	.short	0x0020
        /*0074*/ 	.byte	0x00, 0xf5, 0x21, 0x00


	//----- nvinfo : EIATTR_KPARAM_INFO
	.align		4
.L_247:
        /*0078*/ 	.byte	0x04, 0x17
        /*007a*/ 	.short	(.L_249 - .L_248)
.L_248:
        /*007c*/ 	.word	0x00000000
        /*0080*/ 	.short	0x0003
        /*0082*/ 	.short	0x0018
        /*0084*/ 	.byte	0x00, 0xf5, 0x21, 0x00


	//----- nvinfo : EIATTR_KPARAM_INFO
	.align		4
.L_249:
        /*0088*/ 	.byte	0x04, 0x17
        /*008a*/ 	.short	(.L_251 - .L_250)
.L_250:
        /*008c*/ 	.word	0x00000000
        /*0090*/ 	.short	0x0002
        /*0092*/ 	.short	0x0010
        /*0094*/ 	.byte	0x00, 0xf5, 0x21, 0x00


	//----- nvinfo : EIATTR_KPARAM_INFO
	.align		4
.L_251:
        /*0098*/ 	.byte	0x04, 0x17
        /*009a*/ 	.short	(.L_253 - .L_252)
.L_252:
        /*009c*/ 	.word	0x00000000
        /*00a0*/ 	.short	0x0001
        /*00a2*/ 	.short	0x0008
        /*00a4*/ 	.byte	0x00, 0xf5, 0x21, 0x00


	//----- nvinfo : EIATTR_KPARAM_INFO
	.align		4
.L_253:
        /*00a8*/ 	.byte	0x04, 0x17
        /*00aa*/ 	.short	(.L_255 - .L_254)
.L_254:
        /*00ac*/ 	.word	0x00000000
        /*00b0*/ 	.short	0x0000
        /*00b2*/ 	.short	0x0000
        /*00b4*/ 	.byte	0x00, 0xf5, 0x21, 0x00


	//----- nvinfo : EIATTR_SPARSE_MMA_MASK
	.align		4
.L_255:
        /*00b8*/ 	.byte	0x03, 0x50
        /*00ba*/ 	.short	0x0000


	//----- nvinfo : EIATTR_MAXREG_COUNT
	.align		4
        /*00bc*/ 	.byte	0x03, 0x1b
        /*00be*/ 	.short	0x00ff


	//----- nvinfo : EIATTR_MERCURY_ISA_VERSION
	.align		4
        /*00c0*/ 	.byte	0x03, 0x5f
        /*00c2*/ 	.short	0x0101


	//----- nvinfo : EIATTR_COOP_GROUP_MASK_REGIDS
	.align		4
        /*00c4*/ 	.byte	0x04, 0x29
        /*00c6*/ 	.short	(.L_257 - .L_256)


	//   ....[0]....
.L_256:
        /*00c8*/ 	.word	0xffffffff


	//   ....[1]....
        /*00cc*/ 	.word	0xffffffff


	//   ....[2]....
        /*00d0*/ 	.word	0xffffffff


	//   ....[3]....
        /*00d4*/ 	.word	0xffffffff


	//   ....[4]....
        /*00d8*/ 	.word	0xffffffff


	//   ....[5]....
        /*00dc*/ 	.word	0xffffffff


	//   ....[6]....
        /*00e0*/ 	.word	0xffffffff


	//   ....[7]....
        /*00e4*/ 	.word	0xffffffff


	//   ....[8]....
        /*00e8*/ 	.word	0xffffffff


	//   ....[9]....
        /*00ec*/ 	.word	0xffffffff


	//   ....[10]....
        /*00f0*/ 	.word	0xffffffff


	//   ....[11]....
        /*00f4*/ 	.word	0xffffffff


	//   ....[12]....
        /*00f8*/ 	.word	0xffffffff


	//   ....[13]....
        /*00fc*/ 	.word	0xffffffff


	//   ....[14]....
        /*0100*/ 	.word	0xffffffff


	//   ....[15]....
        /*0104*/ 	.word	0xffffffff


	//   ....[16]....
        /*0108*/ 	.word	0xffffffff


	//   ....[17]....
        /*010c*/ 	.word	0xffffffff


	//   ....[18]....
        /*0110*/ 	.word	0xffffffff


	//   ....[19]....
        /*0114*/ 	.word	0xffffffff


	//   ....[20]....
        /*0118*/ 	.word	0xffffffff


	//   ....[21]....
        /*011c*/ 	.word	0xffffffff


	//   ....[22]....
        /*0120*/ 	.word	0xffffffff


	//   ....[23]....
        /*0124*/ 	.word	0xffffffff


	//   ....[24]....
        /*0128*/ 	.word	0xffffffff


	//   ....[25]....
        /*012c*/ 	.word	0xffffffff


	//   ....[26]....
        /*0130*/ 	.word	0xffffffff


	//   ....[27]....
        /*0134*/ 	.word	0xffffffff


	//   ....[28]....
        /*0138*/ 	.word	0xffffffff


	//   ....[29]....
        /*013c*/ 	.word	0xffffffff


	//----- nvinfo : EIATTR_COOP_GROUP_INSTR_OFFSETS
	.align		4
.L_257:
        /*0140*/ 	.byte	0x04, 0x28
        /*0142*/ 	.short	(.L_259 - .L_258)


	//   ....[0]....
.L_258:
        /*0144*/ 	.word	0x000005b0


	//   ....[1]....
        /*0148*/ 	.word	0x00000600


	//   ....[2]....
        /*014c*/ 	.word	0x00000650


	//   ....[3]....
        /*0150*/ 	.word	0x000006a0


	//   ....[4]....
        /*0154*/ 	.word	0x000006d0


	//   ....[5]....
        /*0158*/ 	.word	0x000008f0


	//   ....[6]....
        /*015c*/ 	.word	0x00000940


	//   ....[7]....
        /*0160*/ 	.word	0x00000990


	//   ....[8]....
        /*0164*/ 	.word	0x000009e0


	//   ....[9]....
        /*0168*/ 	.word	0x00000a10


	//   ....[10]....
        /*016c*/ 	.word	0x00000da0


	//   ....[11]....
        /*0170*/ 	.word	0x00000dd0


	//   ....[12]....
        /*0174*/ 	.word	0x00000e00


	//   ....[13]....
        /*0178*/ 	.word	0x00000e30


	//   ....[14]....
        /*017c*/ 	.word	0x00000e60


	//   ....[15]....
        /*0180*/ 	.word	0x00000ff0


	//   ....[16]....
        /*0184*/ 	.word	0x00001020


	//   ....[17]....
        /*0188*/ 	.word	0x00001050


	//   ....[18]....
        /*018c*/ 	.word	0x00001080


	//   ....[19]....
        /*0190*/ 	.word	0x000010b0


	//   ....[20]....
        /*0194*/ 	.word	0x00001290


	//   ....[21]....
        /*0198*/ 	.word	0x000012c0


	//   ....[22]....
        /*019c*/ 	.word	0x000012f0


	//   ....[23]....
        /*01a0*/ 	.word	0x00001320


	//   ....[24]....
        /*01a4*/ 	.word	0x00001350


	//   ....[25]....
        /*01a8*/ 	.word	0x000014e0


	//   ....[26]....
        /*01ac*/ 	.word	0x00001510


	//   ....[27]....
        /*01b0*/ 	.word	0x00001540


	//   ....[28]....
        /*01b4*/ 	.word	0x00001570


	//   ....[29]....
        /*01b8*/ 	.word	0x000015a0


	//----- nvinfo : EIATTR_VRC_CTA_INIT_COUNT
	.align		4
.L_259:
        /*01bc*/ 	.byte	0x02, 0x4a
	.zero		1
	.zero		1


	//----- nvinfo : EIATTR_EXIT_INSTR_OFFSETS
	.align		4
        /*01c0*/ 	.byte	0x04, 0x1c
        /*01c2*/ 	.short	(.L_261 - .L_260)


	//   ....[0]....
.L_260:
        /*01c4*/ 	.word	0x000000d0


	//   ....[1]....
        /*01c8*/ 	.word	0x000002b0


	//   ....[2]....
        /*01cc*/ 	.word	0x00000a80


	//   ....[3]....
        /*01d0*/ 	.word	0x00001650


	//----- nvinfo : EIATTR_CBANK_PARAM_SIZE
	.align		4
.L_261:
        /*01d4*/ 	.byte	0x03, 0x19
        /*01d6*/ 	.short	0x004c


	//----- nvinfo : EIATTR_PARAM_CBANK
	.align		4
        /*01d8*/ 	.byte	0x04, 0x0a
        /*01da*/ 	.short	(.L_263 - .L_262)
	.align		4
.L_262:
        /*01dc*/ 	.word	index@(.nv.constant0._Z25q_to_fp16_kv_paged_kernelILi8ELi8EEvPKhPK6__halfPS2_S1_S4_S5_PKiS7_iii)
        /*01e0*/ 	.short	0x0380
        /*01e2*/ 	.short	0x004c


	//----- nvinfo : EIATTR_SW_WAR
	.align		4
.L_263:
        /*01e4*/ 	.byte	0x04, 0x36
        /*01e6*/ 	.short	(.L_265 - .L_264)
.L_264:
        /*01e8*/ 	.word	0x00000008
.L_265:


//--------------------- .nv.info._Z25q_to_fp16_kv_paged_kernelILi8ELi4EEvPKhPK6__halfPS2_S1_S4_S5_PKiS7_iii --------------------------
	.section	.nv.info._Z25q_to_fp16_kv_paged_kernelILi8ELi4EEvPKhPK6__halfPS2_S1_S4_S5_PKiS7_iii,"",@"SHT_CUDA_INFO"
	.sectionflags	@""
	.align	4


	//----- nvinfo : EIATTR_CUDA_API_VERSION
	.align		4
        /*0000*/ 	.byte	0x04, 0x37
        /*0002*/ 	.short	(.L_267 - .L_266)
.L_266:
        /*0004*/ 	.word	0x00000082


	//----- nvinfo : EIATTR_KPARAM_INFO
	.align		4
.L_267:
        /*0008*/ 	.byte	0x04, 0x17
        /*000a*/ 	.short	(.L_269 - .L_268)
.L_268:
        /*000c*/ 	.word	0x00000000
        /*0010*/ 	.short	0x000a
        /*0012*/ 	.short	0x0048
        /*0014*/ 	.byte	0x00, 0xf0, 0x11, 0x00


	//----- nvinfo : EIATTR_KPARAM_INFO
	.align		4
.L_269:
        /*0018*/ 	.byte	0x04, 0x17
        /*001a*/ 	.short	(.L_271 - .L_270)
.L_270:
        /*001c*/ 	.word	0x00000000
        /*0020*/ 	.short	0x0009
        /*0022*/ 	.short	0x0044
        /*0024*/ 	.byte	0x00, 0xf0, 0x11, 0x00


	//----- nvinfo : EIATTR_KPARAM_INFO
	.align		4
.L_271:
        /*0028*/ 	.byte	0x04, 0x17
        /*002a*/ 	.short	(.L_273 - .L_272)
.L_272:
        /*002c*/ 	.word	0x00000000
        /*0030*/ 	.short	0x0008
        /*0032*/ 	.short	0x0040
        /*0034*/ 	.byte	0x00, 0xf0, 0x11, 0x00


	//----- nvinfo : EIATTR_KPARAM_INFO
	.align		4
.L_273:
        /*0038*/ 	.byte	0x04, 0x17
        /*003a*/ 	.short	(.L_275 - .L_274)
.L_274:
        /*003c*/ 	.word	0x00000000
        /*0040*/ 	.short	0x0007
        /*0042*/ 	.short	0x0038
        /*0044*/ 	.byte	0x00, 0xf5, 0x21, 0x00


	//----- nvinfo : EIATTR_KPARAM_INFO
	.align		4
.L_275:
        /*0048*/ 	.byte	0x04, 0x17
        /*004a*/ 	.short	(.L_277 - .L_276)
.L_276:
        /*004c*/ 	.word	0x00000000
        /*0050*/ 	.short	0x0006
        /*0052*/ 	.short	0x0030
        /*0054*/ 	.byte	0x00, 0xf5, 0x21, 0x00


	//----- nvinfo : EIATTR_KPARAM_INFO
	.align		4
.L_277:
        /*0058*/ 	.byte	0x04, 0x17
        /*005a*/ 	.short	(.L_279 - .L_278)
.L_278:
        /*005c*/ 	.word	0x00000000
        /*0060*/ 	.short	0x0005
        /*0062*/ 	.short	0x0028
        /*0064*/ 	.byte	0x00, 0xf5, 0x21, 0x00


	//----- nvinfo : EIATTR_KPARAM_INFO
	.align		4
.L_279:
        /*0068*/ 	.byte	0x04, 0x17
        /*006a*/ 	.short	(.L_281 - .L_280)
.L_280:
        /*006c*/ 	.word	0x00000000
        /*0070*/ 	.short	0x0004
        /*0072*/ 	.short	0x0020
        /*0074*/ 	.byte	0x00, 0xf5, 0x21, 0x00


	//----- nvinfo : EIATTR_KPARAM_INFO
	.align		4
.L_281:
        /*0078*/ 	.byte	0x04, 0x17
        /*007a*/ 	.short	(.L_283 - .L_282)
.L_282:
        /*007c*/ 	.word	0x00000000
        /*0080*/ 	.short	0x0003
        /*0082*/ 	.short	0x0018
        /*0084*/ 	.byte	0x00, 0xf5, 0x21, 0x00


	//----- nvinfo : EIATTR_KPARAM_INFO
	.align		4
.L_283:
        /*0088*/ 	.byte	0x04, 0x17
        /*008a*/ 	.short	(.L_285 - .L_284)
.L_284:
        /*008c*/ 	.word	0x00000000
        /*0090*/ 	.short	0x0002
        /*0092*/ 	.short	0x0010
        /*0094*/ 	.byte	0x00, 0xf5, 0x21, 0x00


	//----- nvinfo : EIATTR_KPARAM_INFO
	.align		4
.L_285:
        /*0098*/ 	.byte	0x04, 0x17
        /*009a*/ 	.short	(.L_287 - .L_286)
.L_286:
        /*009c*/ 	.word	0x00000000
        /*00a0*/ 	.short	0x0001
        /*00a2*/ 	.short	0x0008
        /*00a4*/ 	.byte	0x00, 0xf5, 0x21, 0x00


	//----- nvinfo : EIATTR_KPARAM_INFO
	.align		4
.L_287:
        /*00a8*/ 	.byte	0x04, 0x17
        /*00aa*/ 	.short	(.L_289 - .L_288)
.L_288:
        /*00ac*/ 	.word	0x00000000
        /*00b0*/ 	.short	0x0000
        /*00b2*/ 	.short	0x0000
        /*00b4*/ 	.byte	0x00, 0xf5, 0x21, 0x00


	//----- nvinfo : EIATTR_SPARSE_MMA_MASK
	.align		4
.L_289:
        /*00b8*/ 	.byte	0x03, 0x50
        /*00ba*/ 	.short	0x0000


	//----- nvinfo : EIATTR_MAXREG_COUNT
	.align		4
        /*00bc*/ 	.byte	0x03, 0x1b
        /*00be*/ 	.short	0x00ff


	//----- nvinfo : EIATTR_MERCURY_ISA_VERSION
	.align		4
        /*00c0*/ 	.byte	0x03, 0x5f
        /*00c2*/ 	.short	0x0101


	//----- nvinfo : EIATTR_COOP_GROUP_MASK_REGIDS
	.align		4
        /*00c4*/ 	.byte	0x04, 0x29
        /*00c6*/ 	.short	(.L_291 - .L_290)


	//   ....[0]....
.L_290:
        /*00c8*/ 	.word	0xffffffff


	//   ....[1]....
        /*00cc*/ 	.word	0xffffffff


	//   ....[2]....
        /*00d0*/ 	.word	0xffffffff


	//   ....[3]....
        /*00d4*/ 	.word	0xffffffff


	//   ....[4]....
        /*00d8*/ 	.word	0xffffffff


	//   ....[5]....
        /*00dc*/ 	.word	0xffffffff


	//   ....[6]....
        /*00e0*/ 	.word	0xffffffff


	//   ....[7]....
        /*00e4*/ 	.word	0xffffffff


	//   ....[8]....
        /*00e8*/ 	.word	0xffffffff


	//   ....[9]....
        /*00ec*/ 	.word	0xffffffff


	//   ....[10]....
        /*00f0*/ 	.word	0xffffffff


	//   ....[11]....
        /*00f4*/ 	.word	0xffffffff


	//   ....[12]....
        /*00f8*/ 	.word	0xffffffff


	//   ....[13]....
        /*00fc*/ 	.word	0xffffffff


	//   ....[14]....
        /*0100*/ 	.word	0xffffffff


	//   ....[15]....
        /*0104*/ 	.word	0xffffffff


	//   ....[16]....
        /*0108*/ 	.word	0xffffffff


	//   ....[17]....
        /*010c*/ 	.word	0xffffffff


	//   ....[18]....
        /*0110*/ 	.word	0xffffffff


	//   ....[19]....
        /*0114*/ 	.word	0xffffffff


	//   ....[20]....
        /*0118*/ 	.word	0xffffffff


	//   ....[21]....
        /*011c*/ 	.word	0xffffffff


	//   ....[22]....
        /*0120*/ 	.word	0xffffffff


	//   ....[23]....
        /*0124*/ 	.word	0xffffffff


	//   ....[24]....
        /*0128*/ 	.word	0xffffffff


	//   ....[25]....
        /*012c*/ 	.word	0xffffffff


	//   ....[26]....
        /*0130*/ 	.word	0xffffffff


	//   ....[27]....
        /*0134*/ 	.word	0xffffffff


	//   ....[28]....
        /*0138*/ 	.word	0xffffffff


	//   ....[29]....
        /*013c*/ 	.word	0xffffffff


	//----- nvinfo : EIATTR_COOP_GROUP_INSTR_OFFSETS
	.align		4
.L_291:
        /*0140*/ 	.byte	0x04, 0x28
        /*0142*/ 	.short	(.L_293 - .L_292)


	//   ....[0]....
.L_292:
        /*0144*/ 	.word	0x000005e0


	//   ....[1]....
        /*0148*/ 	.word	0x00000660


	//   ....[2]....
        /*014c*/ 	.word	0x000006b0


	//   ....[3]....
        /*0150*/ 	.word	0x00000700


	//   ....[4]....
        /*0154*/ 	.word	0x00000740


	//   ....[5]....
        /*0158*/ 	.word	0x00000910


	//   ....[6]....
        /*015c*/ 	.word	0x00000990


	//   ....[7]....
        /*0160*/ 	.word	0x000009e0


	//   ....[8]....
        /*0164*/ 	.word	0x00000a30


	//   ....[9]....
        /*0168*/ 	.word	0x00000a70


	//   ....[10]....
        /*016c*/ 	.word	0x00000de0


	//   ....[11]....
        /*0170*/ 	.word	0x00000e10


	//   ....[12]....
        /*0174*/ 	.word	0x00000e40


	//   ....[13]....
        /*0178*/ 	.word	0x00000e70


	//   ....[14]....
        /*017c*/ 	.word	0x00000ea0


	//   ....[15]....
        /*0180*/ 	.word	0x00001030


	//   ....[16]....
        /*0184*/ 	.word	0x00001060


	//   ....[17]....
        /*0188*/ 	.word	0x00001090


	//   ....[18]....
        /*018c*/ 	.word	0x000010c0


	//   ....[19]....
        /*0190*/ 	.word	0x000010f0


	//   ....[20]....
        /*0194*/ 	.word	0x000012e0


	//   ....[21]....
        /*0198*/ 	.word	0x00001310


	//   ....[22]....
        /*019c*/ 	.word	0x00001340


	//   ....[23]....
        /*01a0*/ 	.word	0x00001370


	//   ....[24]....
        /*01a4*/ 	.word	0x000013a0


	//   ....[25]....
        /*01a8*/ 	.word	0x00001530


	//   ....[26]....
        /*01ac*/ 	.word	0x00001560


	//   ....[27]....
        /*01b0*/ 	.word	0x00001590


	//   ....[28]....
        /*01b4*/ 	.word	0x000015c0


	//   ....[29]....
        /*01b8*/ 	.word	0x000015f0


	//----- nvinfo : EIATTR_VRC_CTA_INIT_COUNT
	.align		4
.L_293:
        /*01bc*/ 	.byte	0x02, 0x4a
	.zero		1
	.zero		1


	//----- nvinfo : EIATTR_EXIT_INSTR_OFFSETS
	.align		4
        /*01c0*/ 	.byte	0x04, 0x1c
        /*01c2*/ 	.short	(.L_295 - .L_294)


	//   ....[0]....
.L_294:
        /*01c4*/ 	.word	0x000000d0


	//   ....[1]....
        /*01c8*/ 	.word	0x000002b0


	//   ....[2]....
        /*01cc*/ 	.word	0x00000ad0


	//   ....[3]....
        /*01d0*/ 	.word	0x000016a0


	//----- nvinfo : EIATTR_CBANK_PARAM_SIZE
	.align		4
.L_295:
        /*01d4*/ 	.byte	0x03, 0x19
        /*01d6*/ 	.short	0x004c


	//----- nvinfo : EIATTR_PARAM_CBANK
	.align		4
        /*01d8*/ 	.byte	0x04, 0x0a
        /*01da*/ 	.short	(.L_297 - .L_296)
	.align		4
.L_296:
        /*01dc*/ 	.word	index@(.nv.constant0._Z25q_to_fp16_kv_paged_kernelILi8ELi4EEvPKhPK6__halfPS2_S1_S4_S5_PKiS7_iii)
        /*01e0*/ 	.short	0x0380
        /*01e2*/ 	.short	0x004c


	//----- nvinfo : EIATTR_SW_WAR
	.align		4
.L_297:
        /*01e4*/ 	.byte	0x04, 0x36
        /*01e6*/ 	.short	(.L_299 - .L_298)
.L_298:
        /*01e8*/ 	.word	0x00000008
.L_299:


//--------------------- .nv.info._Z25q_to_fp16_kv_paged_kernelILi4ELi4EEvPKhPK6__halfPS2_S1_S4_S5_PKiS7_iii --------------------------
	.section	.nv.info._Z25q_to_fp16_kv_paged_kernelILi4ELi4EEvPKhPK6__halfPS2_S1_S4_S5_PKiS7_iii,"",@"SHT_CUDA_INFO"
	.sectionflags	@""
	.align	4


	//----- nvinfo : EIATTR_CUDA_API_VERSION
	.align		4
        /*0000*/ 	.byte	0x04, 0x37
        /*0002*/ 	.short	(.L_301 - .L_300)
.L_300:
        /*0004*/ 	.word	0x00000082


	//----- nvinfo : EIATTR_KPARAM_INFO
	.align		4
.L_301:
        /*0008*/ 	.byte	0x04, 0x17
        /*000a*/ 	.short	(.L_303 - .L_302)
.L_302:
        /*000c*/ 	.word	0x00000000
        /*0010*/ 	.short	0x000a
        /*0012*/ 	.short	0x0048
        /*0014*/ 	.byte	0x00, 0xf0, 0x11, 0x00


	//----- nvinfo : EIATTR_KPARAM_INFO
	.align		4
.L_303:
        /*0018*/ 	.byte	0x04, 0x17
        /*001a*/ 	.short	(.L_305 - .L_304)
.L_304:
        /*001c*/ 	.word	0x00000000
        /*0020*/ 	.short	0x0009
        /*0022*/ 	.short	0x0044
        /*0024*/ 	.byte	0x00, 0xf0, 0x11, 0x00


	//----- nvinfo : EIATTR_KPARAM_INFO
	.align		4
.L_305:
        /*0028*/ 	.byte	0x04, 0x17
        /*002a*/ 	.short	(.L_307 - .L_306)
.L_306:
        /*002c*/ 	.word	0x00000000
        /*0030*/ 	.short	0x0008
        /*0032*/ 	.short	0x0040
        /*0034*/ 	.byte	0x00, 0xf0, 0x11, 0x00


	//----- nvinfo : EIATTR_KPARAM_INFO
	.align		4
.L_307:
        /*0038*/ 	.byte	0x04, 0x17
        /*003a*/ 	.short	(.L_309 - .L_308)
.L_308:
        /*003c*/ 	.word	0x00000000
        /*0040*/ 	.short	0x0007
        /*0042*/ 	.short	0x0038
        /*0044*/ 	.byte	0x00, 0xf5, 0x21, 0x00


	//----- nvinfo : EIATTR_KPARAM_INFO
	.align		4
.L_309:
        /*0048*/ 	.byte	0x04, 0x17
        /*004a*/ 	.short	(.L_311 - .L_310)
.L_310:
        /*004c*/ 	.word	0x00000000
        /*0050*/ 	.short	0x0006
        /*0052*/ 	.short	0x0030
        /*0054*/ 	.byte	0x00, 0xf5, 0x21, 0x00


	//----- nvinfo : EIATTR_KPARAM_INFO
	.align		4
.L_311:
        /*0058*/ 	.byte	0x04, 0x17
        /*005a*/ 	.short	(.L_313 - .L_312)
.L_312:
        /*005c*/ 	.word	0x00000000
        /*0060*/ 	.short	0x0005
        /*0062*/ 	.short	0x0028
        /*0064*/ 	.byte	0x00, 0xf5, 0x21, 0x00


	//----- nvinfo : EIATTR_KPARAM_INFO
	.align		4
.L_313:
        /*0068*/ 	.byte	0x04, 0x17
        /*006a*/ 	.short	(.L_315 - .L_314)
.L_314:
        /*006c*/ 	.word	0x00000000
        /*0070*/ 	.short	0x0004
        /*0072*/ 	.short	0x0020
        /*0074*/ 	.byte	0x00, 0xf5, 0x21, 0x00


	//----- nvinfo : EIATTR_KPARAM_INFO
	.align		4
.L_315:
        /*0078*/ 	.byte	0x04, 0x17
        /*007a*/ 	.short	(.L_317 - .L_316)
.L_316:
        /*007c*/ 	.word	0x00000000
        /*0080*/ 	.short	0x0003
        /*0082*/ 	.short	0x0018
        /*0084*/ 	.byte	0x00, 0xf5, 0x21, 0x00


	//----- nvinfo : EIATTR_KPARAM_INFO
	.align		4
.L_317:
        /*0088*/ 	.byte	0x04, 0x17
        /*008a*/ 	.short	(.L_319 - .L_318)
.L_318:
        /*008c*/ 	.word	0x00000000
        /*0090*/ 	.short	0x0002
        /*0092*/ 	.short	0x0010
        /*0094*/ 	.byte	0x00, 0xf5, 0x21, 0x00


	//----- nvinfo : EIATTR_KPARAM_INFO
	.align		4
.L_319:
        /*0098*/ 	.byte	0x04, 0x17
        /*009a*/ 	.short	(.L_321 - .L_320)
.L_320:
        /*009c*/ 	.word	0x00000000
        /*00a0*/ 	.short	0x0001
        /*00a2*/ 	.short	0x0008
        /*00a4*/ 	.byte	0x00, 0xf5, 0x21, 0x00


	//----- nvinfo : EIATTR_KPARAM_INFO
	.align		4
.L_321:
        /*00a8*/ 	.byte	0x04, 0x17
        /*00aa*/ 	.short	(.L_323 - .L_322)
.L_322:
        /*00ac*/ 	.word	0x00000000
        /*00b0*/ 	.short	0x0000
        /*00b2*/ 	.short	0x0000
        /*00b4*/ 	.byte	0x00, 0xf5, 0x21, 0x00


	//----- nvinfo : EIATTR_SPARSE_MMA_MASK
	.align		4
.L_323:
        /*00b8*/ 	.byte	0x03, 0x50
        /*00ba*/ 	.short	0x0000


	//----- nvinfo : EIATTR_MAXREG_COUNT
	.align		4
        /*00bc*/ 	.byte	0x03, 0x1b
        /*00be*/ 	.short	0x00ff


	//----- nvinfo : EIATTR_MERCURY_ISA_VERSION
	.align		4
        /*00c0*/ 	.byte	0x03, 0x5f
        /*00c2*/ 	.short	0x0101


	//----- nvinfo : EIATTR_COOP_GROUP_MASK_REGIDS
	.align		4
        /*00c4*/ 	.byte	0x04, 0x29
        /*00c6*/ 	.short	(.L_325 - .L_324)


	//   ....[0]....
.L_324:
        /*00c8*/ 	.word	0xffffffff


	//   ....[1]....
        /*00cc*/ 	.word	0xffffffff


	//   ....[2]....
        /*00d0*/ 	.word	0xffffffff


	//   ....[3]....
        /*00d4*/ 	.word	0xffffffff


	//   ....[4]....
        /*00d8*/ 	.word	0xffffffff


	//   ....[5]....
        /*00dc*/ 	.word	0xffffffff


	//   ....[6]....
        /*00e0*/ 	.word	0xffffffff


	//   ....[7]....
        /*00e4*/ 	.word	0xffffffff


	//   ....[8]....
        /*00e8*/ 	.word	0xffffffff


	//   ....[9]....
        /*00ec*/ 	.word	0xffffffff


	//----- nvinfo : EIATTR_COOP_GROUP_INSTR_OFFSETS
	.align		4
.L_325:
        /*00f0*/ 	.byte	0x04, 0x28
        /*00f2*/ 	.short	(.L_327 - .L_326)


	//   ....[0]....
.L_326:
        /*00f4*/ 	.word	0x00000680


	//   ....[1]....
        /*00f8*/ 	.word	0x000006b0


	//   ....[2]....
        /*00fc*/ 	.word	0x000006e0


	//   ....[3]....
        /*0100*/ 	.word	0x00000710


	//   ....[4]....
        /*0104*/ 	.word	0x00000740


	//   ....[5]....
        /*0108*/ 	.word	0x000008f0


	//   ....[6]....
        /*010c*/ 	.word	0x00000920


	//   ....[7]....
        /*0110*/ 	.word	0x00000950


	//   ....[8]....
        /*0114*/ 	.word	0x00000980


	//   ....[9]....
        /*0118*/ 	.word	0x000009b0


	//----- nvinfo : EIATTR_VRC_CTA_INIT_COUNT
	.align		4
.L_327:
        /*011c*/ 	.byte	0x02, 0x4a
	.zero		1
	.zero		1


	//----- nvinfo : EIATTR_EXIT_INSTR_OFFSETS
	.align		4
        /*0120*/ 	.byte	0x04, 0x1c
        /*0122*/ 	.short	(.L_329 - .L_328)


	//   ....[0]....
.L_328:
        /*0124*/ 	.word	0x000000d0


	//   ....[1]....
        /*0128*/ 	.word	0x000002b0


	//   ....[2]....
        /*012c*/ 	.word	0x00000a20


	//----- nvinfo : EIATTR_CBANK_PARAM_SIZE
	.align		4
.L_329:
        /*0130*/ 	.byte	0x03, 0x19
        /*0132*/ 	.short	0x004c


	//----- nvinfo : EIATTR_PARAM_CBANK
	.align		4
        /*0134*/ 	.byte	0x04, 0x0a
        /*0136*/ 	.short	(.L_331 - .L_330)
	.align		4
.L_330:
        /*0138*/ 	.word	index@(.nv.constant0._Z25q_to_fp16_kv_paged_kernelILi4ELi4EEvPKhPK6__halfPS2_S1_S4_S5_PKiS7_iii)
        /*013c*/ 	.short	0x0380
        /*013e*/ 	.short	0x004c


	//----- nvinfo : EIATTR_SW_WAR
	.align		4
.L_331:
        /*0140*/ 	.byte	0x04, 0x36
        /*0142*/ 	.short	(.L_333 - .L_332)
.L_332:
        /*0144*/ 	.word	0x00000008
.L_333:


//--------------------- .nv.info._Z19fp16_to_q_kv_kernelILi8ELi8EEvPK6__halfPhPS0_S2_S3_S4_iii --------------------------
	.section	.nv.info._Z19fp16_to_q_kv_kernelILi8ELi8EEvPK6__halfPhPS0_S2_S3_S4_iii,"",@"SHT_CUDA_INFO"
	.sectionflags	@""
	.align	4


	//----- nvinfo : EIATTR_CUDA_API_VERSION
	.align		4
        /*0000*/ 	.byte	0x04, 0x37
        /*0002*/ 	.short	(.L_335 - .L_334)
.L_334:
        /*0004*/ 	.word	0x00000082


	//----- nvinfo : EIATTR_KPARAM_INFO
	.align		4
.L_335:
        /*0008*/ 	.byte	0x04, 0x17
        /*000a*/ 	.short	(.L_337 - .L_336)
.L_336:
        /*000c*/ 	.word	0x00000000
        /*0010*/ 	.short	0x0008
        /*0012*/ 	.short	0x0038
        /*0014*/ 	.byte	0x00, 0xf0, 0x11, 0x00


	//----- nvinfo : EIATTR_KPARAM_INFO
	.align		4
.L_337:
        /*0018*/ 	.byte	0x04, 0x17
        /*001a*/ 	.short	(.L_339 - .L_338)
.L_338:
        /*001c*/ 	.word	0x00000000
        /*0020*/ 	.short	0x0007
        /*0022*/ 	.short	0x0034
        /*0024*/ 	.byte	0x00, 0xf0, 0x11, 0x00


	//----- nvinfo : EIATTR_KPARAM_INFO
	.align		4
.L_339:
        /*0028*/ 	.byte	0x04, 0x17
        /*002a*/ 	.short	(.L_341 - .L_340)
.L_340:
        /*002c*/ 	.word	0x00000000
        /*0030*/ 	.short	0x0006
        /*0032*/ 	.short	0x0030
        /*0034*/ 	.byte	0x00, 0xf0, 0x11, 0x00


	//----- nvinfo : EIATTR_KPARAM_INFO
	.align		4
.L_341:
        /*0038*/ 	.byte	0x04, 0x17
        /*003a*/ 	.short	(.L_343 - .L_342)
.L_342:
        /*003c*/ 	.word	0x00000000
        /*0040*/ 	.short	0x0005
        /*0042*/ 	.short	0x0028
        /*0044*/ 	.byte	0x00, 0xf5, 0x21, 0x00


	//----- nvinfo : EIATTR_KPARAM_INFO
	.align		4
.L_343:
        /*0048*/ 	.byte	0x04, 0x17
        /*004a*/ 	.short	(.L_345 - .L_344)
.L_344:
        /*004c*/ 	.word	0x00000000
        /*0050*/ 	.short	0x0004
        /*0052*/ 	.short	0x0020
        /*0054*/ 	.byte	0x00, 0xf5, 0x21, 0x00


	//----- nvinfo : EIATTR_KPARAM_INFO
	.align		4
.L_345:
        /*0058*/ 	.byte	0x04, 0x17
        /*005a*/ 	.short	(.L_347 - .L_346)
.L_346:
        /*005c*/ 	.word	0x00000000
        /*0060*/ 	.short	0x0003
        /*0062*/ 	.short	0x0018
        /*0064*/ 	.byte	0x00, 0xf5, 0x21, 0x00


	//----- nvinfo : EIATTR_KPARAM_INFO
	.align		4
.L_347:
        /*0068*/ 	.byte	0x04, 0x17
        /*006a*/ 	.short	(.L_349 - .L_348)
.L_348:
        /*006c*/ 	.word	0x00000000
        /*0070*/ 	.short	0x0002
        /*0072*/ 	.short	0x0010
        /*0074*/ 	.byte	0x00, 0xf5, 0x21, 0x00


	//----- nvinfo : EIATTR_KPARAM_INFO
	.align		4
.L_349:
        /*0078*/ 	.byte	0x04, 0x17
        /*007a*/ 	.short	(.L_351 - .L_350)
.L_350:
        /*007c*/ 	.word	0x00000000
        /*0080*/ 	.short	0x0001
        /*0082*/ 	.short	0x0008
        /*0084*/ 	.byte	0x00, 0xf5, 0x21, 0x00


	//----- nvinfo : EIATTR_KPARAM_INFO
	.align		4
.L_351:
        /*0088*/ 	.byte	0x04, 0x17
        /*008a*/ 	.short	(.L_353 - .L_352)
.L_352:
        /*008c*/ 	.word	0x00000000
        /*0090*/ 	.short	0x0000
        /*0092*/ 	.short	0x0000
        /*0094*/ 	.byte	0x00, 0xf5, 0x21, 0x00


	//----- nvinfo : EIATTR_SPARSE_MMA_MASK
	.align		4
.L_353:
        /*0098*/ 	.byte	0x03, 0x50
        /*009a*/ 	.short	0x0000


	//----- nvinfo : EIATTR_MAXREG_COUNT
	.align		4
        /*009c*/ 	.byte	0x03, 0x1b
        /*009e*/ 	.short	0x00ff


	//----- nvinfo : EIATTR_NUM_BARRIERS
	.align		4
        /*00a0*/ 	.byte	0x02, 0x4c
        /*00a2*/ 	.byte	0x01
	.zero		1


	//----- nvinfo : EIATTR_MERCURY_ISA_VERSION
	.align		4
        /*00a4*/ 	.byte	0x03, 0x5f
        /*00a6*/ 	.short	0x0101


	//----- nvinfo : EIATTR_COOP_GROUP_MASK_REGIDS
	.align		4
        /*00a8*/ 	.byte	0x04, 0x29
        /*00aa*/ 	.short	(.L_355 - .L_354)


	//   ....[0]....
.L_354:
        /*00ac*/ 	.word	0xffffffff


	//   ....[1]....
        /*00b0*/ 	.word	0xffffffff


	//   ....[2]....
        /*00b4*/ 	.word	0xffffffff


	//   ....[3]....
        /*00b8*/ 	.word	0xffffffff


	//   ....[4]....
        /*00bc*/ 	.word	0xffffffff


	//   ....[5]....
        /*00c0*/ 	.word	0xffffffff


	//   ....[6]....
        /*00c4*/ 	.word	0xffffffff


	//   ....[7]....
        /*00c8*/ 	.word	0xffffffff


	//   ....[8]....
        /*00cc*/ 	.word	0xffffffff


	//   ....[9]....
        /*00d0*/ 	.word	0x0500000c


	//   ....[10]....
        /*00d4*/ 	.word	0xffffffff


	//   ....[11]....
        /*00d8*/ 	.word	0xffffffff


	//   ....[12]....
        /*00dc*/ 	.word	0xffffffff


	//   ....[13]....
        /*00e0*/ 	.word	0xffffffff


	//   ....[14]....
        /*00e4*/ 	.word	0xffffffff


	//   ....[15]....
        /*00e8*/ 	.word	0xffffffff


	//   ....[16]....
        /*00ec*/ 	.word	0xffffffff


	//   ....[17]....
        /*00f0*/ 	.word	0xffffffff


	//   ....[18]....
        /*00f4*/ 	.word	0xffffffff


	//   ....[19]....
        /*00f8*/ 	.word	0x05000008


	//----- nvinfo : EIATTR_COOP_GROUP_INSTR_OFFSETS
	.align		4
.L_355:
        /*00fc*/ 	.byte	0x04, 0x28
        /*00fe*/ 	.short	(.L_357 - .L_356)


	//   ....[0]....
.L_356:
        /*0100*/ 	.word	0x00000190


	//   ....[1]....
        /*0104*/ 	.word	0x000001e0


	//   ....[2]....
        /*0108*/ 	.word	0x00000230


	//   ....[3]....
        /*010c*/ 	.word	0x00000280


	//   ....[4]....
        /*0110*/ 	.word	0x000002b0


	//   ....[5]....
        /*0114*/ 	.word	0x00000300


	//   ....[6]....
        /*0118*/ 	.word	0x00000320


	//   ....[7]....
        /*011c*/ 	.word	0x00000340


	//   ....[8]....
        /*0120*/ 	.word	0x00000360


	//   ....[9]....
        /*0124*/ 	.word	0x00000670


	//   ....[10]....
        /*0128*/ 	.word	0x000008d0


	//   ....[11]....
        /*012c*/ 	.word	0x00000930


	//   ....[12]....
        /*0130*/ 	.word	0x00000990


	//   ....[13]....
        /*0134*/ 	.word	0x000009e0


	//   ....[14]....
        /*0138*/ 	.word	0x00000a10


	//   ....[15]....
        /*013c*/ 	.word	0x00000a60


	//   ....[16]....
        /*0140*/ 	.word	0x00000a80


	//   ....[17]....
        /*0144*/ 	.word	0x00000aa0


	//   ....[18]....
        /*0148*/ 	.word	0x00000ac0


	//   ....[19]....
        /*014c*/ 	.word	0x00000df0


	//----- nvinfo : EIATTR_VRC_CTA_INIT_COUNT
	.align		4
.L_357:
        /*0150*/ 	.byte	0x02, 0x4a
	.zero		1
	.zero		1


	//----- nvinfo : EIATTR_EXIT_INSTR_OFFSETS
	.align		4
        /*0154*/ 	.byte	0x04, 0x1c
        /*0156*/ 	.short	(.L_359 - .L_358)


	//   ....[0]....
.L_358:
        /*0158*/ 	.word	0x000006f0


	//   ....[1]....
        /*015c*/ 	.word	0x000007b0


	//   ....[2]....
        /*0160*/ 	.word	0x00000870


	//   ....[3]....
        /*0164*/ 	.word	0x00000e50


	//   ....[4]....
        /*0168*/ 	.word	0x00000f10


	//   ....[5]....
        /*016c*/ 	.word	0x00000fd0


	//----- nvinfo : EIATTR_CBANK_PARAM_SIZE
	.align		4
.L_359:
        /*0170*/ 	.byte	0x03, 0x19
        /*0172*/ 	.short	0x003c


	//----- nvinfo : EIATTR_PARAM_CBANK
	.align		4
        /*0174*/ 	.byte	0x04, 0x0a
        /*0176*/ 	.short	(.L_361 - .L_360)
	.align		4
.L_360:
        /*0178*/ 	.word	index@(.nv.constant0._Z19fp16_to_q_kv_kernelILi8ELi8EEvPK6__halfPhPS0_S2_S3_S4_iii)
        /*017c*/ 	.short	0x0380
        /*017e*/ 	.short	0x003c


	//----- nvinfo : EIATTR_SW_WAR
	.align		4
.L_361:
        /*0180*/ 	.byte	0x04, 0x36
        /*0182*/ 	.short	(.L_363 - .L_362)
.L_362:
        /*0184*/ 	.word	0x00000008
.L_363:


//--------------------- .nv.info._Z19fp16_to_q_kv_kernelILi8ELi4EEvPK6__halfPhPS0_S2_S3_S4_iii --------------------------
	.section	.nv.info._Z19fp16_to_q_kv_kernelILi8ELi4EEvPK6__halfPhPS0_S2_S3_S4_iii,"",@"SHT_CUDA_INFO"
	.sectionflags	@""
	.align	4


	//----- nvinfo : EIATTR_CUDA_API_VERSION
	.align		4
        /*0000*/ 	.byte	0x04, 0x37
        /*0002*/ 	.short	(.L_365 - .L_364)
.L_364:
        /*0004*/ 	.word	0x00000082


	//----- nvinfo : EIATTR_KPARAM_INFO
	.align		4
.L_365:
        /*0008*/ 	.byte	0x04, 0x17
        /*000a*/ 	.short	(.L_367 - .L_366)
.L_366:
        /*000c*/ 	.word	0x00000000
        /*0010*/ 	.short	0x0008
        /*0012*/ 	.short	0x0038
        /*0014*/ 	.byte	0x00, 0xf0, 0x11, 0x00


	//----- nvinfo : EIATTR_KPARAM_INFO
	.align		4
.L_367:
        /*0018*/ 	.byte	0x04, 0x17
        /*001a*/ 	.short	(.L_369 - .L_368)
.L_368:
        /*001c*/ 	.word	0x00000000
        /*0020*/ 	.short	0x0007
        /*0022*/ 	.short	0x0034
        /*0024*/ 	.byte	0x00, 0xf0, 0x11, 0x00


	//----- nvinfo : EIATTR_KPARAM_INFO
	.align		4
.L_369:
        /*0028*/ 	.byte	0x04, 0x17
        /*002a*/ 	.short	(.L_371 - .L_370)
.L_370:
        /*002c*/ 	.word	0x00000000
        /*0030*/ 	.short	0x0006
        /*0032*/ 	.short	0x0030
        /*0034*/ 	.byte	0x00, 0xf0, 0x11, 0x00


	//----- nvinfo : EIATTR_KPARAM_INFO
	.align		4
.L_371:
        /*0038*/ 	.byte	0x04, 0x17
        /*003a*/ 	.short	(.L_373 - .L_372)
.L_372:
        /*003c*/ 	.word	0x00000000
        /*0040*/ 	.short	0x0005
        /*0042*/ 	.short	0x0028
        /*0044*/ 	.byte	0x00, 0xf5, 0x21, 0x00


	//----- nvinfo : EIATTR_KPARAM_INFO
	.align		4
.L_373:
        /*0048*/ 	.byte	0x04, 0x17
        /*004a*/ 	.short	(.L_375 - .L_374)
.L_374:
        /*004c*/ 	.word	0x00000000
        /*0050*/ 	.short	0x0004
        /*0052*/ 	.short	0x0020
        /*0054*/ 	.byte	0x00, 0xf5, 0x21, 0x00


	//----- nvinfo : EIATTR_KPARAM_INFO
	.align		4
.L_375:
        /*0058*/ 	.byte	0x04, 0x17
        /*005a*/ 	.short	(.L_377 - .L_376)
.L_376:
        /*005c*/ 	.word	0x00000000
        /*0060*/ 	.short	0x0003
        /*0062*/ 	.short	0x0018
        /*0064*/ 	.byte	0x00, 0xf5, 0x21, 0x00


	//----- nvinfo : EIATTR_KPARAM_INFO
	.align		4
.L_377:
        /*0068*/ 	.byte	0x04, 0x17
        /*006a*/ 	.short	(.L_379 - .L_378)
.L_378:
        /*006c*/ 	.word	0x00000000
        /*0070*/ 	.short	0x0002
        /*0072*/ 	.short	0x0010
        /*0074*/ 	.byte	0x00, 0xf5, 0x21, 0x00


	//----- nvinfo : EIATTR_KPARAM_INFO
	.align		4
.L_379:
        /*0078*/ 	.byte	0x04, 0x17
        /*007a*/ 	.short	(.L_381 - .L_380)
.L_380:
        /*007c*/ 	.word	0x00000000
        /*0080*/ 	.short	0x0001
        /*0082*/ 	.short	0x0008
        /*0084*/ 	.byte	0x00, 0xf5, 0x21, 0x00


	//----- nvinfo : EIATTR_KPARAM_INFO
	.align		4
.L_381:
        /*0088*/ 	.byte	0x04, 0x17
        /*008a*/ 	.short	(.L_383 - .L_382)
.L_382:
        /*008c*/ 	.word	0x00000000
        /*0090*/ 	.short	0x0000
        /*0092*/ 	.short	0x0000
        /*0094*/ 	.byte	0x00, 0xf5, 0x21, 0x00


	//----- nvinfo : EIATTR_SPARSE_MMA_MASK
	.align		4
.L_383:
        /*0098*/ 	.byte	0x03, 0x50
        /*009a*/ 	.short	0x0000


	//----- nvinfo : EIATTR_MAXREG_COUNT
	.align		4
        /*009c*/ 	.byte	0x03, 0x1b
        /*009e*/ 	.short	0x00ff


	//----- nvinfo : EIATTR_NUM_BARRIERS
	.align		4
        /*00a0*/ 	.byte	0x02, 0x4c
        /*00a2*/ 	.byte	0x01
	.zero		1


	//----- nvinfo : EIATTR_MERCURY_ISA_VERSION
	.align		4
        /*00a4*/ 	.byte	0x03, 0x5f
        /*00a6*/ 	.short	0x0101


	//----- nvinfo : EIATTR_COOP_GROUP_MASK_REGIDS
	.align		4
        /*00a8*/ 	.byte	0x04, 0x29
        /*00aa*/ 	.short	(.L_385 - .L_384)


	//   ....[0]....
.L_384:
        /*00ac*/ 	.word	0xffffffff


	//   ....[1]....
        /*00b0*/ 	.word	0xffffffff


	//   ....[2]....
        /*00b4*/ 	.word	0xffffffff


	//   ....[3]....
        /*00b8*/ 	.word	0xffffffff


	//   ....[4]....
        /*00bc*/ 	.word	0xffffffff


	//   ....[5]....
        /*00c0*/ 	.word	0xffffffff


	//   ....[6]....
        /*00c4*/ 	.word	0xffffffff


	//   ....[7]....
        /*00c8*/ 	.word	0xffffffff


	//   ....[8]....
        /*00cc*/ 	.word	0xffffffff


	//   ....[9]....
        /*00d0*/ 	.word	0x05000009


	//   ....[10]....
        /*00d4*/ 	.word	0x0500000c


	//   ....[11]....
        /*00d8*/ 	.word	0xffffffff


	//   ....[12]....
        /*00dc*/ 	.word	0xffffffff


	//   ....[13]....
        /*00e0*/ 	.word	0xffffffff


	//   ....[14]....
        /*00e4*/ 	.word	0xffffffff


	//   ....[15]....
        /*00e8*/ 	.word	0xffffffff


	//   ....[16]....
        /*00ec*/ 	.word	0xffffffff


	//   ....[17]....
        /*00f0*/ 	.word	0xffffffff


	//   ....[18]....
        /*00f4*/ 	.word	0xffffffff


	//   ....[19]....
        /*00f8*/ 	.word	0xffffffff


	//   ....[20]....
        /*00fc*/ 	.word	0x0500000a


	//----- nvinfo : EIATTR_COOP_GROUP_INSTR_OFFSETS
	.align		4
.L_385:
        /*0100*/ 	.byte	0x04, 0x28
        /*0102*/ 	.short	(.L_387 - .L_386)


	//   ....[0]....
.L_386:
        /*0104*/ 	.word	0x000001d0


	//   ....[1]....
        /*0108*/ 	.word	0x00000230


	//   ....[2]....
        /*010c*/ 	.word	0x00000290


	//   ....[3]....
        /*0110*/ 	.word	0x000002e0


	//   ....[4]....
        /*0114*/ 	.word	0x00000310


	//   ....[5]....
        /*0118*/ 	.word	0x00000360


	//   ....[6]....
        /*011c*/ 	.word	0x00000380


	//   ....[7]....
        /*0120*/ 	.word	0x000003a0


	//   ....[8]....
        /*0124*/ 	.word	0x000003c0


	//   ....[9]....
        /*0128*/ 	.word	0x000006a0


	//   ....[10]....
        /*012c*/ 	.word	0x00000710


	//   ....[11]....
        /*0130*/ 	.word	0x00000940


	//   ....[12]....
        /*0134*/ 	.word	0x000009a0


	//   ....[13]....
        /*0138*/ 	.word	0x00000a00


	//   ....[14]....
        /*013c*/ 	.word	0x00000a50


	//   ....[15]....
        /*0140*/ 	.word	0x00000a80


	//   ....[16]....
        /*0144*/ 	.word	0x00000ad0


	//   ....[17]....
        /*0148*/ 	.word	0x00000af0


	//   ....[18]....
        /*014c*/ 	.word	0x00000b10


	//   ....[19]....
        /*0150*/ 	.word	0x00000b30


	//   ....[20]....
        /*0154*/ 	.word	0x00000e50


	//----- nvinfo : EIATTR_VRC_CTA_INIT_COUNT
	.align		4
.L_387:
        /*0158*/ 	.byte	0x02, 0x4a
	.zero		1
	.zero		1


	//----- nvinfo : EIATTR_EXIT_INSTR_OFFSETS
	.align		4
        /*015c*/ 	.byte	0x04, 0x1c
        /*015e*/ 	.short	(.L_389 - .L_388)


	//   ....[0]....
.L_388:
        /*0160*/ 	.word	0x000007d0


	//   ....[1]....
        /*0164*/ 	.word	0x00000830


	//   ....[2]....
        /*0168*/ 	.word	0x000008e0


	//   ....[3]....
        /*016c*/ 	.word	0x00000f00


	//   ....[4]....
        /*0170*/ 	.word	0x00000fa0


	//   ....[5]....
        /*0174*/ 	.word	0x00001060


	//----- nvinfo : EIATTR_CBANK_PARAM_SIZE
	.align		4
.L_389:
        /*0178*/ 	.byte	0x03, 0x19
        /*017a*/ 	.short	0x003c


	//----- nvinfo : EIATTR_PARAM_CBANK
	.align		4
        /*017c*/ 	.byte	0x04, 0x0a
        /*017e*/ 	.short	(.L_391 - .L_390)
	.align		4
.L_390:
        /*0180*/ 	.word	index@(.nv.constant0._Z19fp16_to_q_kv_kernelILi8ELi4EEvPK6__halfPhPS0_S2_S3_S4_iii)
        /*0184*/ 	.short	0x0380
        /*0186*/ 	.short	0x003c


	//----- nvinfo : EIATTR_SW_WAR
	.align		4
.L_391:
        /*0188*/ 	.byte	0x04, 0x36
        /*018a*/ 	.short	(.L_393 - .L_392)
.L_392:
        /*018c*/ 	.word	0x00000008
.L_393:


//--------------------- .nv.info._Z19fp16_to_q_kv_kernelILi4ELi4EEvPK6__halfPhPS0_S2_S3_S4_iii --------------------------
	.section	.nv.info._Z19fp16_to_q_kv_kernelILi4ELi4EEvPK6__halfPhPS0_S2_S3_S4_iii,"",@"SHT_CUDA_INFO"
	.sectionflags	@""
	.align	4


	//----- nvinfo : EIATTR_CUDA_API_VERSION
	.align		4
        /*0000*/ 	.byte	0x04, 0x37
        /*0002*/ 	.short	(.L_395 - .L_394)
.L_394:
        /*0004*/ 	.word	0x00000082


	//----- nvinfo : EIATTR_KPARAM_INFO
	.align		4
.L_395:
        /*0008*/ 	.byte	0x04, 0x17
        /*000a*/ 	.short	(.L_397 - .L_396)
.L_396:
        /*000c*/ 	.word	0x00000000
        /*0010*/ 	.short	0x0008
        /*0012*/ 	.short	0x0038
        /*0014*/ 	.byte	0x00, 0xf0, 0x11, 0x00


	//----- nvinfo : EIATTR_KPARAM_INFO
	.align		4
.L_397:
        /*0018*/ 	.byte	0x04, 0x17
        /*001a*/ 	.short	(.L_399 - .L_398)
.L_398:
        /*001c*/ 	.word	0x00000000
        /*0020*/ 	.short	0x0007
        /*0022*/ 	.short	0x0034
        /*0024*/ 	.byte	0x00, 0xf0, 0x11, 0x00


	//----- nvinfo : EIATTR_KPARAM_INFO
	.align		4
.L_399:
        /*0028*/ 	.byte	0x04, 0x17
        /*002a*/ 	.short	(.L_401 - .L_400)
.L_400:
        /*002c*/ 	.word	0x00000000
        /*0030*/ 	.short	0x0006
        /*0032*/ 	.short	0x0030
        /*0034*/ 	.byte	0x00, 0xf0, 0x11, 0x00


	//----- nvinfo : EIATTR_KPARAM_INFO
	.align		4
.L_401:
        /*0038*/ 	.byte	0x04, 0x17
        /*003a*/ 	.short	(.L_403 - .L_402)
.L_402:
        /*003c*/ 	.word	0x00000000
        /*0040*/ 	.short	0x0005
        /*0042*/ 	.short	0x0028
        /*0044*/ 	.byte	0x00, 0xf5, 0x21, 0x00


	//----- nvinfo : EIATTR_KPARAM_INFO
	.align		4
.L_403:
        /*0048*/ 	.byte	0x04, 0x17
        /*004a*/ 	.short	(.L_405 - .L_404)
.L_404:
        /*004c*/ 	.word	0x00000000
        /*0050*/ 	.short	0x0004
        /*0052*/ 	.short	0x0020
        /*0054*/ 	.byte	0x00, 0xf5, 0x21, 0x00


	//----- nvinfo : EIATTR_KPARAM_INFO
	.align		4
.L_405:
        /*0058*/ 	.byte	0x04, 0x17
        /*005a*/ 	.short	(.L_407 - .L_406)
.L_406:
        /*005c*/ 	.word	0x00000000
        /*0060*/ 	.short	0x0003
        /*0062*/ 	.short	0x0018
        /*0064*/ 	.byte	0x00, 0xf5, 0x21, 0x00


	//----- nvinfo : EIATTR_KPARAM_INFO
	.align		4
.L_407:
        /*0068*/ 	.byte	0x04, 0x17
        /*006a*/ 	.short	(.L_409 - .L_408)
.L_408:
        /*006c*/ 	.word	0x00000000
        /*0070*/ 	.short	0x0002
        /*0072*/ 	.short	0x0010
        /*0074*/ 	.byte	0x00, 0xf5, 0x21, 0x00


	//----- nvinfo : EIATTR_KPARAM_INFO
	.align		4
.L_409:
        /*0078*/ 	.byte	0x04, 0x17
        /*007a*/ 	.short	(.L_411 - .L_410)
.L_410:
        /*007c*/ 	.word	0x00000000
        /*0080*/ 	.short	0x0001
        /*0082*/ 	.short	0x0008
        /*0084*/ 	.byte	0x00, 0xf5, 0x21, 0x00


	//----- nvinfo : EIATTR_KPARAM_INFO
	.align		4
.L_411:
        /*0088*/ 	.byte	0x04, 0x17
        /*008a*/ 	.short	(.L_413 - .L_412)
.L_412:
        /*008c*/ 	.word	0x00000000
        /*0090*/ 	.short	0x0000
        /*0092*/ 	.short	0x0000
        /*0094*/ 	.byte	0x00, 0xf5, 0x21, 0x00


	//----- nvinfo : EIATTR_SPARSE_MMA_MASK
	.align		4
.L_413:
        /*0098*/ 	.byte	0x03, 0x50
        /*009a*/ 	.short	0x0000


	//----- nvinfo : EIATTR_MAXREG_COUNT
	.align		4
        /*009c*/ 	.byte	0x03, 0x1b
        /*009e*/ 	.short	0x00ff


	//----- nvinfo : EIATTR_NUM_BARRIERS
	.align		4
        /*00a0*/ 	.byte	0x02, 0x4c
        /*00a2*/ 	.byte	0x01
	.zero		1


	//----- nvinfo : EIATTR_MERCURY_ISA_VERSION
	.align		4
        /*00a4*/ 	.byte	0x03, 0x5f
        /*00a6*/ 	.short	0x0101


	//----- nvinfo : EIATTR_COOP_GROUP_MASK_REGIDS
	.align		4
        /*00a8*/ 	.byte	0x04, 0x29
        /*00aa*/ 	.short	(.L_415 - .L_414)


	//   ....[0]....
.L_414:
        /*00ac*/ 	.word	0xffffffff


	//   ....[1]....
        /*00b0*/ 	.word	0xffffffff


	//   ....[2]....
        /*00b4*/ 	.word	0xffffffff


	//   ....[3]....
        /*00b8*/ 	.word	0xffffffff


	//   ....[4]....
        /*00bc*/ 	.word	0xffffffff


	//   ....[5]....
        /*00c0*/ 	.word	0xffffffff


	//   ....[6]....
        /*00c4*/ 	.word	0xffffffff


	//   ....[7]....
        /*00c8*/ 	.word	0xffffffff


	//   ....[8]....
        /*00cc*/ 	.word	0xffffffff


	//   ....[9]....
        /*00d0*/ 	.word	0x0500000b


	//   ....[10]....
        /*00d4*/ 	.word	0x0500000e


	//   ....[11]....
        /*00d8*/ 	.word	0xffffffff


	//   ....[12]....
        /*00dc*/ 	.word	0xffffffff


	//   ....[13]....
        /*00e0*/ 	.word	0xffffffff


	//   ....[14]....
        /*00e4*/ 	.word	0xffffffff


	//   ....[15]....
        /*00e8*/ 	.word	0xffffffff


	//   ....[16]....
        /*00ec*/ 	.word	0xffffffff


	//   ....[17]....
        /*00f0*/ 	.word	0xffffffff


	//   ....[18]....
        /*00f4*/ 	.word	0xffffffff


	//   ....[19]....
        /*00f8*/ 	.word	0xffffffff


	//   ....[20]....
        /*00fc*/ 	.word	0x0500000b


	//   ....[21]....
        /*0100*/ 	.word	0x0500000e


	//----- nvinfo : EIATTR_COOP_GROUP_INSTR_OFFSETS
	.align		4
.L_415:
        /*0104*/ 	.byte	0x04, 0x28
        /*0106*/ 	.short	(.L_417 - .L_416)


	//   ....[0]....
.L_416:
        /*0108*/ 	.word	0x000001e0


	//   ....[1]....
        /*010c*/ 	.word	0x00000240


	//   ....[2]....
        /*0110*/ 	.word	0x000002a0


	//   ....[3]....
        /*0114*/ 	.word	0x000002f0


	//   ....[4]....
        /*0118*/ 	.word	0x00000320


	//   ....[5]....
        /*011c*/ 	.word	0x00000370


	//   ....[6]....
        /*0120*/ 	.word	0x00000390


	//   ....[7]....
        /*0124*/ 	.word	0x000003b0


	//   ....[8]....
        /*0128*/ 	.word	0x000003d0


	//   ....[9]....
        /*012c*/ 	.word	0x000006b0


	//   ....[10]....
        /*0130*/ 	.word	0x00000730


	//   ....[11]....
        /*0134*/ 	.word	0x00000950


	//   ....[12]....
        /*0138*/ 	.word	0x000009a0


	//   ....[13]....
        /*013c*/ 	.word	0x000009f0


	//   ....[14]....
        /*0140*/ 	.word	0x00000a40


	//   ....[15]....
        /*0144*/ 	.word	0x00000a70


	//   ....[16]....
        /*0148*/ 	.word	0x00000ac0


	//   ....[17]....
        /*014c*/ 	.word	0x00000ae0


	//   ....[18]....
        /*0150*/ 	.word	0x00000b00


	//   ....[19]....
        /*0154*/ 	.word	0x00000b20


	//   ....[20]....
        /*0158*/ 	.word	0x00000e00


	//   ....[21]....
        /*015c*/ 	.word	0x00000e80


	//----- nvinfo : EIATTR_VRC_CTA_INIT_COUNT
	.align		4
.L_417:
        /*0160*/ 	.byte	0x02, 0x4a
	.zero		1
	.zero		1


	//----- nvinfo : EIATTR_EXIT_INSTR_OFFSETS
	.align		4
        /*0164*/ 	.byte	0x04, 0x1c
        /*0166*/ 	.short	(.L_419 - .L_418)


	//   ....[0]....
.L_418:
        /*0168*/ 	.word	0x000007c0


	//   ....[1]....
        /*016c*/ 	.word	0x00000820


	//   ....[2]....
        /*0170*/ 	.word	0x000008d0


	//   ....[3]....
        /*0174*/ 	.word	0x00000f10


	//   ....[4]....
        /*0178*/ 	.word	0x00000f70


	//   ....[5]....
        /*017c*/ 	.word	0x00001020


	//----- nvinfo : EIATTR_CBANK_PARAM_SIZE
	.align		4
.L_419:
        /*0180*/ 	.byte	0x03, 0x19
        /*0182*/ 	.short	0x003c


	//----- nvinfo : EIATTR_PARAM_CBANK
	.align		4
        /*0184*/ 	.byte	0x04, 0x0a
        /*0186*/ 	.short	(.L_421 - .L_420)
	.align		4
.L_420:
        /*0188*/ 	.word	index@(.nv.constant0._Z19fp16_to_q_kv_kernelILi4ELi4EEvPK6__halfPhPS0_S2_S3_S4_iii)
        /*018c*/ 	.short	0x0380
        /*018e*/ 	.short	0x003c


	//----- nvinfo : EIATTR_SW_WAR
	.align		4
.L_421:
        /*0190*/ 	.byte	0x04, 0x36
        /*0192*/ 	.short	(.L_423 - .L_422)
.L_422:
        /*0194*/ 	.word	0x00000008
.L_423:


//--------------------- .nv.info._Z25fp16_to_q_kv_paged_kernelILi8ELi8EEvPK6__halfPhPS0_S2_S3_S4_PKiS6_iiii --------------------------
	.section	.nv.info._Z25fp16_to_q_kv_paged_kernelILi8ELi8EEvPK6__halfPhPS0_S2_S3_S4_PKiS6_iiii,"",@"SHT_CUDA_INFO"
	.sectionflags	@""
	.align	4


	//----- nvinfo : EIATTR_CUDA_API_VERSION
	.align		4
        /*0000*/ 	.byte	0x04, 0x37
        /*0002*/ 	.short	(.L_425 - .L_424)
.L_424:
        /*0004*/ 	.word	0x00000082


	//----- nvinfo : EIATTR_KPARAM_INFO
	.align		4
.L_425:
        /*0008*/ 	.byte	0x04, 0x17
        /*000a*/ 	.short	(.L_427 - .L_426)
.L_426:
        /*000c*/ 	.word	0x00000000
        /*0010*/ 	.short	0x000b
        /*0012*/ 	.short	0x004c
        /*0014*/ 	.byte	0x00, 0xf0, 0x11, 0x00


	//----- nvinfo : EIATTR_KPARAM_INFO
	.align		4
.L_427:
        /*0018*/ 	.byte	0x04, 0x17
        /*001a*/ 	.short	(.L_429 - .L_428)
.L_428:
        /*001c*/ 	.word	0x00000000
        /*0020*/ 	.short	0x000a
        /*0022*/ 	.short	0x0048
        /*0024*/ 	.byte	0x00, 0xf0, 0x11, 0x00


	//----- nvinfo : EIATTR_KPARAM_INFO
	.align		4
.L_429:
        /*0028*/ 	.byte	0x04, 0x17
        /*002a*/ 	.short	(.L_431 - .L_430)
.L_430:
        /*002c*/ 	.word	0x00000000
        /*0030*/ 	.short	0x0009
        /*0032*/ 	.short	0x0044
        /*0034*/ 	.byte	0x00, 0xf0, 0x11, 0x00


	//----- nvinfo : EIATTR_KPARAM_INFO
	.align		4
.L_431:
        /*0038*/ 	.byte	0x04, 0x17
        /*003a*/ 	.short	(.L_433 - .L_432)
.L_432:
        /*003c*/ 	.word	0x00000000
        /*0040*/ 	.short	0x0008
        /*0042*/ 	.short	0x0040
        /*0044*/ 	.byte	0x00, 0xf0, 0x11, 0x00


	//----- nvinfo : EIATTR_KPARAM_INFO
	.align		4
.L_433:
        /*0048*/ 	.byte	0x04, 0x17
        /*004a*/ 	.short	(.L_435 - .L_434)
.L_434:
        /*004c*/ 	.word	0x00000000
        /*0050*/ 	.short	0x0007
        /*0052*/ 	.short	0x0038
        /*0054*/ 	.byte	0x00, 0xf5, 0x21, 0x00


	//----- nvinfo : EIATTR_KPARAM_INFO
	.align		4
.L_435:
        /*0058*/ 	.byte	0x04, 0x17
        /*005a*/ 	.short	(.L_437 - .L_436)
.L_436:
        /*005c*/ 	.word	0x00000000
        /*0060*/ 	.short	0x0006
        /*0062*/ 	.short	0x0030
        /*0064*/ 	.byte	0x00, 0xf5, 0x21, 0x00


	//----- nvinfo : EIATTR_KPARAM_INFO
	.align		4
.L_437:
        /*0068*/ 	.byte	0x04, 0x17
        /*006a*/ 	.short	(.L_439 - .L_438)
.L_438:
        /*006c*/ 	.word	0x00000000
        /*0070*/ 	.short	0x0005
        /*0072*/ 	.short	0x0028
        /*0074*/ 	.byte	0x00, 0xf5, 0x21, 0x00


	//----- nvinfo : EIATTR_KPARAM_INFO
	.align		4
.L_439:
        /*0078*/ 	.byte	0x04, 0x17
        /*007a*/ 	.short	(.L_441 - .L_440)
.L_440:
        /*007c*/ 	.word	0x00000000
        /*0080*/ 	.short	0x0004
        /*0082*/ 	.short	0x0020
        /*0084*/ 	.byte	0x00, 0xf5, 0x21, 0x00


	//----- nvinfo : EIATTR_KPARAM_INFO
	.align		4
.L_441:
        /*0088*/ 	.byte	0x04, 0x17
        /*008a*/ 	.short	(.L_443 - .L_442)
.L_442:
        /*008c*/ 	.word	0x00000000
        /*0090*/ 	.short	0x0003
        /*0092*/ 	.short	0x0018
        /*0094*/ 	.byte	0x00, 0xf5, 0x21, 0x00


	//----- nvinfo : EIATTR_KPARAM_INFO
	.align		4
.L_443:
        /*0098*/ 	.byte	0x04, 0x17
        /*009a*/ 	.short	(.L_445 - .L_444)
.L_444:
        /*009c*/ 	.word	0x00000000
        /*00a0*/ 	.short	0x0002
        /*00a2*/ 	.short	0x0010
        /*00a4*/ 	.byte	0x00, 0xf5, 0x21, 0x00


	//----- nvinfo : EIATTR_KPARAM_INFO
	.align		4
.L_445:
        /*00a8*/ 	.byte	0x04, 0x17
        /*00aa*/ 	.short	(.L_447 - .L_446)
.L_446:
        /*00ac*/ 	.word	0x00000000
        /*00b0*/ 	.short	0x0001
        /*00b2*/ 	.short	0x0008
        /*00b4*/ 	.byte	0x00, 0xf5, 0x21, 0x00


	//----- nvinfo : EIATTR_KPARAM_INFO
	.align		4
.L_447:
        /*00b8*/ 	.byte	0x04, 0x17
        /*00ba*/ 	.short	(.L_449 - .L_448)
.L_448:
        /*00bc*/ 	.word	0x00000000
        /*00c0*/ 	.short	0x0000
        /*00c2*/ 	.short	0x0000
        /*00c4*/ 	.byte	0x00, 0xf5, 0x21, 0x00


	//----- nvinfo : EIATTR_SPARSE_MMA_MASK
	.align		4
.L_449:
        /*00c8*/ 	.byte	0x03, 0x50
        /*00ca*/ 	.short	0x0000


	//----- nvinfo : EIATTR_MAXREG_COUNT
	.align		4
        /*00cc*/ 	.byte	0x03, 0x1b
        /*00ce*/ 	.short	0x00ff


	//----- nvinfo : EIATTR_NUM_BARRIERS
	.align		4
        /*00d0*/ 	.byte	0x02, 0x4c
        /*00d2*/ 	.byte	0x01
	.zero		1


	//----- nvinfo : EIATTR_MERCURY_ISA_VERSION
	.align		4
        /*00d4*/ 	.byte	0x03, 0x5f
        /*00d6*/ 	.short	0x0101


	//----- nvinfo : EIATTR_COOP_GROUP_MASK_REGIDS
	.align		4
        /*00d8*/ 	.byte	0x04, 0x29
        /*00da*/ 	.short	(.L_451 - .L_450)


	//   ....[0]....
.L_450:
        /*00dc*/ 	.word	0xffffffff


	//   ....[1]....
        /*00e0*/ 	.word	0xffffffff


	//   ....[2]....
        /*00e4*/ 	.word	0xffffffff


	//   ....[3]....
        /*00e8*/ 	.word	0xffffffff


	//   ....[4]....
        /*00ec*/ 	.word	0xffffffff


	//   ....[5]....
        /*00f0*/ 	.word	0xffffffff


	//   ....[6]....
        /*00f4*/ 	.word	0xffffffff


	//   ....[7]....
        /*00f8*/ 	.word	0xffffffff


	//   ....[8]....
        /*00fc*/ 	.word	0xffffffff


	//   ....[9]....
        /*0100*/ 	.word	0x0500001c


	//   ....[10]....
        /*0104*/ 	.word	0xffffffff


	//   ....[11]....
        /*0108*/ 	.word	0xffffffff


	//   ....[12]....
        /*010c*/ 	.word	0xffffffff


	//   ....[13]....
        /*0110*/ 	.word	0xffffffff


	//   ....[14]....
        /*0114*/ 	.word	0xffffffff


	//   ....[15]....
        /*0118*/ 	.word	0xffffffff


	//   ....[16]....
        /*011c*/ 	.word	0xffffffff


	//   ....[17]....
        /*0120*/ 	.word	0xffffffff


	//   ....[18]....
        /*0124*/ 	.word	0xffffffff


	//   ....[19]....
        /*0128*/ 	.word	0x0500001c


	//----- nvinfo : EIATTR_COOP_GROUP_INSTR_OFFSETS
	.align		4
.L_451:
        /*012c*/ 	.byte	0x04, 0x28
        /*012e*/ 	.short	(.L_453 - .L_452)


	//   ....[0]....
.L_452:
        /*0130*/ 	.word	0x000005b0


	//   ....[1]....
        /*0134*/ 	.word	0x000005e0


	//   ....[2]....
        /*0138*/ 	.word	0x00000610


	//   ....[3]....
        /*013c*/ 	.word	0x00000640


	//   ....[4]....
        /*0140*/ 	.word	0x00000670


	//   ....[5]....
        /*0144*/ 	.word	0x000006b0


	//   ....[6]....
        /*0148*/ 	.word	0x000006d0


	//   ....[7]....
        /*014c*/ 	.word	0x00000710


	//   ....[8]....
        /*0150*/ 	.word	0x00000730


	//   ....[9]....
        /*0154*/ 	.word	0x000009d0


	//   ....[10]....
        /*0158*/ 	.word	0x00000b10


	//   ....[11]....
        /*015c*/ 	.word	0x00000b40


	//   ....[12]....
        /*0160*/ 	.word	0x00000b70


	//   ....[13]....
        /*0164*/ 	.word	0x00000ba0


	//   ....[14]....
        /*0168*/ 	.word	0x00000bd0


	//   ....[15]....
        /*016c*/ 	.word	0x00000c10


	//   ....[16]....
        /*0170*/ 	.word	0x00000c30


	//   ....[17]....
        /*0174*/ 	.word	0x00000c50


	//   ....[18]....
        /*0178*/ 	.word	0x00000c70


	//   ....[19]....
        /*017c*/ 	.word	0x00000f20


	//----- nvinfo : EIATTR_VRC_CTA_INIT_COUNT
	.align		4
.L_453:
        /*0180*/ 	.byte	0x02, 0x4a
	.zero		1
	.zero		1


	//----- nvinfo : EIATTR_EXIT_INSTR_OFFSETS
	.align		4
        /*0184*/ 	.byte	0x04, 0x1c
        /*0186*/ 	.short	(.L_455 - .L_454)


	//   ....[0]....
.L_454:
        /*0188*/ 	.word	0x00000300


	//   ....[1]....
        /*018c*/ 	.word	0x00001060


	//----- nvinfo : EIATTR_CRS_STACK_SIZE
	.align		4
.L_455:
        /*0190*/ 	.byte	0x04, 0x1e
        /*0192*/ 	.short	(.L_457 - .L_456)
.L_456:
        /*0194*/ 	.word	0x00000000


	//----- nvinfo : EIATTR_CBANK_PARAM_SIZE
	.align		4
.L_457:
        /*0198*/ 	.byte	0x03, 0x19
        /*019a*/ 	.short	0x0050


	//----- nvinfo : EIATTR_PARAM_CBANK
	.align		4
        /*019c*/ 	.byte	0x04, 0x0a
        /*019e*/ 	.short	(.L_459 - .L_458)
	.align		4
.L_458:
        /*01a0*/ 	.word	index@(.nv.constant0._Z25fp16_to_q_kv_paged_kernelILi8ELi8EEvPK6__halfPhPS0_S2_S3_S4_PKiS6_iiii)
        /*01a4*/ 	.short	0x0380
        /*01a6*/ 	.short	0x0050


	//----- nvinfo : EIATTR_SW_WAR
	.align		4
.L_459:
        /*01a8*/ 	.byte	0x04, 0x36
        /*01aa*/ 	.short	(.L_461 - .L_460)
.L_460:
        /*01ac*/ 	.word	0x00000008
.L_461:


//--------------------- .nv.info._Z25fp16_to_q_kv_paged_kernelILi8ELi4EEvPK6__halfPhPS0_S2_S3_S4_PKiS6_iiii --------------------------
	.section	.nv.info._Z25fp16_to_q_kv_paged_kernelILi8ELi4EEvPK6__halfPhPS0_S2_S3_S4_PKiS6_iiii,"",@"SHT_CUDA_INFO"
	.sectionflags	@""
	.align	4


	//----- nvinfo : EIATTR_CUDA_API_VERSION
	.align		4
        /*0000*/ 	.byte	0x04, 0x37
        /*0002*/ 	.short	(.L_463 - .L_462)
.L_462:
        /*0004*/ 	.word	0x00000082


	//----- nvinfo : EIATTR_KPARAM_INFO
	.align		4
.L_463:
        /*0008*/ 	.byte	0x04, 0x17
        /*000a*/ 	.short	(.L_465 - .L_464)
.L_464:
        /*000c*/ 	.word	0x00000000
        /*0010*/ 	.short	0x000b
        /*0012*/ 	.short	0x004c
        /*0014*/ 	.byte	0x00, 0xf0, 0x11, 0x00


	//----- nvinfo : EIATTR_KPARAM_INFO
	.align		4
.L_465:
        /*0018*/ 	.byte	0x04, 0x17
        /*001a*/ 	.short	(.L_467 - .L_466)
.L_466:
        /*001c*/ 	.word	0x00000000
        /*0020*/ 	.short	0x000a
        /*0022*/ 	.short	0x0048
        /*0024*/ 	.byte	0x00, 0xf0, 0x11, 0x00


	//----- nvinfo : EIATTR_KPARAM_INFO
	.align		4
.L_467:
        /*0028*/ 	.byte	0x04, 0x17
        /*002a*/ 	.short	(.L_469 - .L_468)
.L_468:
        /*002c*/ 	.word	0x00000000
        /*0030*/ 	.short	0x0009
        /*0032*/ 	.short	0x0044
        /*0034*/ 	.byte	0x00, 0xf0, 0x11, 0x00


	//----- nvinfo : EIATTR_KPARAM_INFO
	.align		4
.L_469:
        /*0038*/ 	.byte	0x04, 0x17
        /*003a*/ 	.short	(.L_471 - .L_470)
.L_470:
        /*003c*/ 	.word	0x00000000
        /*0040*/ 	.short	0x0008
        /*0042*/ 	.short	0x0040
        /*0044*/ 	.byte	0x00, 0xf0, 0x11, 0x00


	//----- nvinfo : EIATTR_KPARAM_INFO
	.align		4
.L_471:
        /*0048*/ 	.byte	0x04, 0x17
        /*004a*/ 	.short	(.L_473 - .L_472)
.L_472:
        /*004c*/ 	.word	0x00000000
        /*0050*/ 	.short	0x0007
        /*0052*/ 	.short	0x0038
        /*0054*/ 	.byte	0x00, 0xf5, 0x21, 0x00


	//----- nvinfo : EIATTR_KPARAM_INFO
	.align		4
.L_473:
        /*0058*/ 	.byte	0x04, 0x17
        /*005a*/ 	.short	(.L_475 - .L_474)
.L_474:
        /*005c*/ 	.word	0x00000000
        /*0060*/ 	.short	0x0006
        /*0062*/ 	.short	0x0030
        /*0064*/ 	.byte	0x00, 0xf5, 0x21, 0x00


	//----- nvinfo : EIATTR_KPARAM_INFO
	.align		4
.L_475:
        /*0068*/ 	.byte	0x04, 0x17
        /*006a*/ 	.short	(.L_477 - .L_476)
.L_476:
        /*006c*/ 	.word	0x00000000
        /*0070*/ 	.short	0x0005
        /*0072*/ 	.short	0x0028
        /*0074*/ 	.byte	0x00, 0xf5, 0x21, 0x00


	//----- nvinfo : EIATTR_KPARAM_INFO
	.align		4
.L_477:
        /*0078*/ 	.byte	0x04, 0x17
        /*007a*/ 	.short	(.L_479 - .L_478)
.L_478:
        /*007c*/ 	.word	0x00000000
        /*0080*/ 	.short	0x0004
        /*0082*/ 	.short	0x0020
        /*0084*/ 	.byte	0x00, 0xf5, 0x21, 0x00


	//----- nvinfo : EIATTR_KPARAM_INFO
	.align		4
.L_479:
        /*0088*/ 	.byte	0x04, 0x17
        /*008a*/ 	.short	(.L_481 - .L_480)
.L_480:
        /*008c*/ 	.word	0x00000000
        /*0090*/ 	.short	0x0003
        /*0092*/ 	.short	0x0018
        /*0094*/ 	.byte	0x00, 0xf5, 0x21, 0x00


	//----- nvinfo : EIATTR_KPARAM_INFO
	.align		4
.L_481:
        /*0098*/ 	.byte	0x04, 0x17
        /*009a*/ 	.short	(.L_483 - .L_482)
.L_482:
        /*009c*/ 	.word	0x00000000
        /*00a0*/ 	.short	0x0002
        /*00a2*/ 	.short	0x0010
        /*00a4*/ 	.byte	0x00, 0xf5, 0x21, 0x00


	//----- nvinfo : EIATTR_KPARAM_INFO
	.align		4
.L_483:
        /*00a8*/ 	.byte	0x04, 0x17
        /*00aa*/ 	.short	(.L_485 - .L_484)
.L_484:
        /*00ac*/ 	.word	0x00000000
        /*00b0*/ 	.short	0x0001
        /*00b2*/ 	.short	0x0008
        /*00b4*/ 	.byte	0x00, 0xf5, 0x21, 0x00


	//----- nvinfo : EIATTR_KPARAM_INFO
	.align		4
.L_485:
        /*00b8*/ 	.byte	0x04, 0x17
        /*00ba*/ 	.short	(.L_487 - .L_486)
.L_486:
        /*00bc*/ 	.word	0x00000000
        /*00c0*/ 	.short	0x0000
        /*00c2*/ 	.short	0x0000
        /*00c4*/ 	.byte	0x00, 0xf5, 0x21, 0x00


	//----- nvinfo : EIATTR_SPARSE_MMA_MASK
	.align		4
.L_487:
        /*00c8*/ 	.byte	0x03, 0x50
        /*00ca*/ 	.short	0x0000


	//----- nvinfo : EIATTR_MAXREG_COUNT
	.align		4
        /*00cc*/ 	.byte	0x03, 0x1b
        /*00ce*/ 	.short	0x00ff


	//----- nvinfo : EIATTR_NUM_BARRIERS
	.align		4
        /*00d0*/ 	.byte	0x02, 0x4c
        /*00d2*/ 	.byte	0x01
	.zero		1


	//----- nvinfo : EIATTR_MERCURY_ISA_VERSION
	.align		4
        /*00d4*/ 	.byte	0x03, 0x5f
        /*00d6*/ 	.short	0x0101


	//----- nvinfo : EIATTR_COOP_GROUP_MASK_REGIDS
	.align		4
        /*00d8*/ 	.byte	0x04, 0x29
        /*00da*/ 	.short	(.L_489 - .L_488)


	//   ....[0]....
.L_488:
        /*00dc*/ 	.word	0xffffffff


	//   ....[1]....
        /*00e0*/ 	.word	0xffffffff


	//   ....[2]....
        /*00e4*/ 	.word	0xffffffff


	//   ....[3]....
        /*00e8*/ 	.word	0xffffffff


	//   ....[4]....
        /*00ec*/ 	.word	0xffffffff


	//   ....[5]....
        /*00f0*/ 	.word	0xffffffff


	//   ....[6]....
        /*00f4*/ 	.word	0xffffffff


	//   ....[7]....
        /*00f8*/ 	.word	0xffffffff


	//   ....[8]....
        /*00fc*/ 	.word	0xffffffff


	//   ....[9]....
        /*0100*/ 	.word	0x05000018


	//   ....[10]....
        /*0104*/ 	.word	0x0500001d


	//   ....[11]....
        /*0108*/ 	.word	0xffffffff


	//   ....[12]....
        /*010c*/ 	.word	0xffffffff


	//   ....[13]....
        /*0110*/ 	.word	0xffffffff


	//   ....[14]....
        /*0114*/ 	.word	0xffffffff


	//   ....[15]....
        /*0118*/ 	.word	0xffffffff


	//   ....[16]....
        /*011c*/ 	.word	0xffffffff


	//   ....[17]....
        /*0120*/ 	.word	0xffffffff


	//   ....[18]....
        /*0124*/ 	.word	0xffffffff


	//   ....[19]....
        /*0128*/ 	.word	0xffffffff


	//   ....[20]....
        /*012c*/ 	.word	0x0500001d


	//----- nvinfo : EIATTR_COOP_GROUP_INSTR_OFFSETS
	.align		4
.L_489:
        /*0130*/ 	.byte	0x04, 0x28
        /*0132*/ 	.short	(.L_491 - .L_490)


	//   ....[0]....
.L_490:
        /*0134*/ 	.word	0x000005b0


	//   ....[1]....
        /*0138*/ 	.word	0x000005e0


	//   ....[2]....
        /*013c*/ 	.word	0x00000610


	//   ....[3]....
        /*0140*/ 	.word	0x00000640


	//   ....[4]....
        /*0144*/ 	.word	0x00000670


	//   ....[5]....
        /*0148*/ 	.word	0x000006c0


	//   ....[6]....
        /*014c*/ 	.word	0x000006e0


	//   ....[7]....
        /*0150*/ 	.word	0x00000700


	//   ....[8]....
        /*0154*/ 	.word	0x00000720


	//   ....[9]....
        /*0158*/ 	.word	0x000009f0


	//   ....[10]....
        /*015c*/ 	.word	0x00000a50


	//   ....[11]....
        /*0160*/ 	.word	0x00000c20


	//   ....[12]....
        /*0164*/ 	.word	0x00000c50


	//   ....[13]....
        /*0168*/ 	.word	0x00000c80


	//   ....[14]....
        /*016c*/ 	.word	0x00000cb0


	//   ....[15]....
        /*0170*/ 	.word	0x00000ce0


	//   ....[16]....
        /*0174*/ 	.word	0x00000d30


	//   ....[17]....
        /*0178*/ 	.word	0x00000d50


	//   ....[18]....
        /*017c*/ 	.word	0x00000d70


	//   ....[19]....
        /*0180*/ 	.word	0x00000d90


	//   ....[20]....
        /*0184*/ 	.word	0x00001060


	//----- nvinfo : EIATTR_VRC_CTA_INIT_COUNT
	.align		4
.L_491:
        /*0188*/ 	.byte	0x02, 0x4a
	.zero		1
	.zero		1


	//----- nvinfo : EIATTR_EXIT_INSTR_OFFSETS
	.align		4
        /*018c*/ 	.byte	0x04, 0x1c
        /*018e*/ 	.short	(.L_493 - .L_492)


	//   ....[0]....
.L_492:
        /*0190*/ 	.word	0x00000300


	//   ....[1]....
        /*0194*/ 	.word	0x00001280


	//----- nvinfo : EIATTR_CRS_STACK_SIZE
	.align		4
.L_493:
        /*0198*/ 	.byte	0x04, 0x1e
        /*019a*/ 	.short	(.L_495 - .L_494)
.L_494:
        /*019c*/ 	.word	0x00000000


	//----- nvinfo : EIATTR_CBANK_PARAM_SIZE
	.align		4
.L_495:
        /*01a0*/ 	.byte	0x03, 0x19
        /*01a2*/ 	.short	0x0050


	//----- nvinfo : EIATTR_PARAM_CBANK
	.align		4
        /*01a4*/ 	.byte	0x04, 0x0a
        /*01a6*/ 	.short	(.L_497 - .L_496)
	.align		4
.L_496:
        /*01a8*/ 	.word	index@(.nv.constant0._Z25fp16_to_q_kv_paged_kernelILi8ELi4EEvPK6__halfPhPS0_S2_S3_S4_PKiS6_iiii)
        /*01ac*/ 	.short	0x0380
        /*01ae*/ 	.short	0x0050


	//----- nvinfo : EIATTR_SW_WAR
	.align		4
.L_497:
        /*01b0*/ 	.byte	0x04, 0x36
        /*01b2*/ 	.short	(.L_499 - .L_498)
.L_498:
        /*01b4*/ 	.word	0x00000008
.L_499:


//--------------------- .nv.info._Z25fp16_to_q_kv_paged_kernelILi4ELi4EEvPK6__halfPhPS0_S2_S3_S4_PKiS6_iiii --------------------------
	.section	.nv.info._Z25fp16_to_q_kv_paged_kernelILi4ELi4EEvPK6__halfPhPS0_S2_S3_S4_PKiS6_iiii,"",@"SHT_CUDA_INFO"
	.sectionflags	@""
	.align	4


	//----- nvinfo : EIATTR_CUDA_API_VERSION
	.align		4
        /*0000*/ 	.byte	0x04, 0x37
        /*0002*/ 	.short	(.L_501 - .L_500)
.L_500:
        /*0004*/ 	.word	0x00000082


	//----- nvinfo : EIATTR_KPARAM_INFO
	.align		4
.L_501:
        /*0008*/ 	.byte	0x04, 0x17
        /*000a*/ 	.short	(.L_503 - .L_502)
.L_502:
        /*000c*/ 	.word	0x00000000
        /*0010*/ 	.short	0x000b
        /*0012*/ 	.short	0x004c
        /*0014*/ 	.byte	0x00, 0xf0, 0x11, 0x00


	//----- nvinfo : EIATTR_KPARAM_INFO
	.align		4
.L_503:
        /*0018*/ 	.byte	0x04, 0x17
        /*001a*/ 	.short	(.L_505 - .L_504)
.L_504:
        /*001c*/ 	.word	0x00000000
        /*0020*/ 	.short	0x000a
        /*0022*/ 	.short	0x0048
        /*0024*/ 	.byte	0x00, 0xf0, 0x11, 0x00


	//----- nvinfo : EIATTR_KPARAM_INFO
	.align		4
.L_505:
        /*0028*/ 	.byte	0x04, 0x17
        /*002a*/ 	.short	(.L_507 - .L_506)
.L_506:
        /*002c*/ 	.word	0x00000000
        /*0030*/ 	.short	0x0009
        /*0032*/ 	.short	0x0044
        /*0034*/ 	.byte	0x00, 0xf0, 0x11, 0x00


	//----- nvinfo : EIATTR_KPARAM_INFO
	.align		4
.L_507:
        /*0038*/ 	.byte	0x04, 0x17
        /*003a*/ 	.short	(.L_509 - .L_508)
.L_508:
        /*003c*/ 	.word	0x00000000
        /*0040*/ 	.short	0x0008
        /*0042*/ 	.short	0x0040
        /*0044*/ 	.byte	0x00, 0xf0, 0x11, 0x00


	//----- nvinfo : EIATTR_KPARAM_INFO
	.align		4
.L_509:
        /*0048*/ 	.byte	0x04, 0x17
        /*004a*/ 	.short	(.L_511 - .L_510)
.L_510:
        /*004c*/ 	.word	0x00000000
        /*0050*/ 	.short	0x0007
        /*0052*/ 	.short	0x0038
        /*0054*/ 	.byte	0x00, 0xf5, 0x21, 0x00


	//----- nvinfo : EIATTR_KPARAM_INFO
	.align		4
.L_511:
        /*0058*/ 	.byte	0x04, 0x17
        /*005a*/ 	.short	(.L_513 - .L_512)
.L_512:
        /*005c*/ 	.word	0x00000000
        /*0060*/ 	.short	0x0006
        /*0062*/ 	.short	0x0030
        /*0064*/ 	.byte	0x00, 0xf5, 0x21, 0x00


	//----- nvinfo : EIATTR_KPARAM_INFO
	.align		4
.L_513:
        /*0068*/ 	.byte	0x04, 0x17
        /*006a*/ 	.short	(.L_515 - .L_514)
.L_514:
        /*006c*/ 	.word	0x00000000
        /*0070*/ 	.short	0x0005
        /*0072*/ 	.short	0x0028
        /*0074*/ 	.byte	0x00, 0xf5, 0x21, 0x00


	//----- nvinfo : EIATTR_KPARAM_INFO
	.align		4
.L_515:
        /*0078*/ 	.byte	0x04, 0x17
        /*007a*/ 	.short	(.L_517 - .L_516)
.L_516:
        /*007c*/ 	.word	0x00000000
        /*0080*/ 	.short	0x0004
        /*0082*/ 	.short	0x0020
        /*0084*/ 	.byte	0x00, 0xf5, 0x21, 0x00


	//----- nvinfo : EIATTR_KPARAM_INFO
	.align		4
.L_517:
        /*0088*/ 	.byte	0x04, 0x17
        /*008a*/ 	.short	(.L_519 - .L_518)
.L_518:
        /*008c*/ 	.word	0x00000000
        /*0090*/ 	.short	0x0003
        /*0092*/ 	.short	0x0018
        /*0094*/ 	.byte	0x00, 0xf5, 0x21, 0x00


	//----- nvinfo : EIATTR_KPARAM_INFO
	.align		4
.L_519:
        /*0098*/ 	.byte	0x04, 0x17
        /*009a*/ 	.short	(.L_521 - .L_520)
.L_520:
        /*009c*/ 	.word	0x00000000
        /*00a0*/ 	.short	0x0002
        /*00a2*/ 	.short	0x0010
        /*00a4*/ 	.byte	0x00, 0xf5, 0x21, 0x00


	//----- nvinfo : EIATTR_KPARAM_INFO
	.align		4
.L_521:
        /*00a8*/ 	.byte	0x04, 0x17
        /*00aa*/ 	.short	(.L_523 - .L_522)
.L_522:
        /*00ac*/ 	.word	0x00000000
        /*00b0*/ 	.short	0x0001
        /*00b2*/ 	.short	0x0008
        /*00b4*/ 	.byte	0x00, 0xf5, 0x21, 0x00


	//----- nvinfo : EIATTR_KPARAM_INFO
	.align		4
.L_523:
        /*00b8*/ 	.byte	0x04, 0x17
        /*00ba*/ 	.short	(.L_525 - .L_524)
.L_524:
        /*00bc*/ 	.word	0x00000000
        /*00c0*/ 	.short	0x0000
        /*00c2*/ 	.short	0x0000
        /*00c4*/ 	.byte	0x00, 0xf5, 0x21, 0x00


	//----- nvinfo : EIATTR_SPARSE_MMA_MASK
	.align		4
.L_525:
        /*00c8*/ 	.byte	0x03, 0x50
        /*00ca*/ 	.short	0x0000


	//----- nvinfo : EIATTR_MAXREG_COUNT
	.align		4
        /*00cc*/ 	.byte	0x03, 0x1b
        /*00ce*/ 	.short	0x00ff


	//----- nvinfo : EIATTR_NUM_BARRIERS
	.align		4
        /*00d0*/ 	.byte	0x02, 0x4c
        /*00d2*/ 	.byte	0x01
	.zero		1


	//----- nvinfo : EIATTR_MERCURY_ISA_VERSION
	.align		4
        /*00d4*/ 	.byte	0x03, 0x5f
        /*00d6*/ 	.short	0x0101


	//----- nvinfo : EIATTR_COOP_GROUP_MASK_REGIDS
	.align		4
        /*00d8*/ 	.byte	0x04, 0x29
        /*00da*/ 	.short	(.L_527 - .L_526)


	//   ....[0]....
.L_526:
        /*00dc*/ 	.word	0xffffffff


	//   ....[1]....
        /*00e0*/ 	.word	0xffffffff


	//   ....[2]....
        /*00e4*/ 	.word	0xffffffff


	//   ....[3]....
        /*00e8*/ 	.word	0xffffffff


	//   ....[4]....
        /*00ec*/ 	.word	0xffffffff


	//   ....[5]....
        /*00f0*/ 	.word	0xffffffff


	//   ....[6]....
        /*00f4*/ 	.word	0xffffffff


	//   ....[7]....
        /*00f8*/ 	.word	0xffffffff


	//   ....[8]....
        /*00fc*/ 	.word	0xffffffff


	//   ....[9]....
        /*0100*/ 	.word	0x0500000e


	//   ....[10]....
        /*0104*/ 	.word	0x0500000f


	//   ....[11]....
        /*0108*/ 	.word	0xffffffff


	//   ....[12]....
        /*010c*/ 	.word	0xffffffff


	//   ....[13]....
        /*0110*/ 	.word	0xffffffff


	//   ....[14]....
        /*0114*/ 	.word	0xffffffff


	//   ....[15]....
        /*0118*/ 	.word	0xffffffff


	//   ....[16]....
        /*011c*/ 	.word	0xffffffff


	//   ....[17]....
        /*0120*/ 	.word	0xffffffff


	//   ....[18]....
        /*0124*/ 	.word	0xffffffff


	//   ....[19]....
        /*0128*/ 	.word	0xffffffff


	//   ....[20]....
        /*012c*/ 	.word	0x0500000e


	//   ....[21]....
        /*0130*/ 	.word	0x0500000f


	//----- nvinfo : EIATTR_COOP_GROUP_INSTR_OFFSETS
	.align		4
.L_527:
        /*0134*/ 	.byte	0x04, 0x28
        /*0136*/ 	.short	(.L_529 - .L_528)


	//   ....[0]....
.L_528:
        /*0138*/ 	.word	0x000005a0


	//   ....[1]....
        /*013c*/ 	.word	0x000005d0


	//   ....[2]....
        /*0140*/ 	.word	0x00000600


	//   ....[3]....
        /*0144*/ 	.word	0x00000630


	//   ....[4]....
        /*0148*/ 	.word	0x00000660


	//   ....[5]....
        /*014c*/ 	.word	0x000006a0


	//   ....[6]....
        /*0150*/ 	.word	0x000006c0


	//   ....[7]....
        /*0154*/ 	.word	0x000006e0


	//   ....[8]....
        /*0158*/ 	.word	0x00000700


	//   ....[9]....
        /*015c*/ 	.word	0x000009d0


	//   ....[10]....
        /*0160*/ 	.word	0x00000a00


	//   ....[11]....
        /*0164*/ 	.word	0x00000b80


	//   ....[12]....
        /*0168*/ 	.word	0x00000bb0


	//   ....[13]....
        /*016c*/ 	.word	0x00000be0


	//   ....[14]....
        /*0170*/ 	.word	0x00000c10


	//   ....[15]....
        /*0174*/ 	.word	0x00000c40


	//   ....[16]....
        /*0178*/ 	.word	0x00000c80


	//   ....[17]....
        /*017c*/ 	.word	0x00000ca0


	//   ....[18]....
        /*0180*/ 	.word	0x00000cc0


	//   ....[19]....
        /*0184*/ 	.word	0x00000ce0


	//   ....[20]....
        /*0188*/ 	.word	0x00000fa0


	//   ....[21]....
        /*018c*/ 	.word	0x00000fd0


	//----- nvinfo : EIATTR_VRC_CTA_INIT_COUNT
	.align		4
.L_529:
        /*0190*/ 	.byte	0x02, 0x4a
	.zero		1
	.zero		1


	//----- nvinfo : EIATTR_EXIT_INSTR_OFFSETS
	.align		4
        /*0194*/ 	.byte	0x04, 0x1c
        /*0196*/ 	.short	(.L_531 - .L_530)


	//   ....[0]....
.L_530:
        /*0198*/ 	.word	0x00000300


	//   ....[1]....
        /*019c*/ 	.word	0x00001150


	//----- nvinfo : EIATTR_CRS_STACK_SIZE
	.align		4
.L_531:
        /*01a0*/ 	.byte	0x04, 0x1e
        /*01a2*/ 	.short	(.L_533 - .L_532)
.L_532:
        /*01a4*/ 	.word	0x00000000


	//----- nvinfo : EIATTR_CBANK_PARAM_SIZE
	.align		4
.L_533:
        /*01a8*/ 	.byte	0x03, 0x19
        /*01aa*/ 	.short	0x0050


	//----- nvinfo : EIATTR_PARAM_CBANK
	.align		4
        /*01ac*/ 	.byte	0x04, 0x0a
        /*01ae*/ 	.short	(.L_535 - .L_534)
	.align		4
.L_534:
        /*01b0*/ 	.word	index@(.nv.constant0._Z25fp16_to_q_kv_paged_kernelILi4ELi4EEvPK6__halfPhPS0_S2_S3_S4_PKiS6_iiii)
        /*01b4*/ 	.short	0x0380
        /*01b6*/ 	.short	0x0050


	//----- nvinfo : EIATTR_SW_WAR
	.align		4
.L_535:
        /*01b8*/ 	.byte	0x04, 0x36
        /*01ba*/ 	.short	(.L_537 - .L_536)
.L_536:
        /*01bc*/ 	.word	0x00000008
.L_537:


//--------------------- .nv.info._Z18fp8_to_fp16_kernelPKhP6__halfiiii --------------------------
	.section	.nv.info._Z18fp8_to_fp16_kernelPKhP6__halfiiii,"",@"SHT_CUDA_INFO"
	.sectionflags	@""
	.align	4


	//----- nvinfo : EIATTR_CUDA_API_VERSION
	.align		4
        /*0000*/ 	.byte	0x04, 0x37
        /*0002*/ 	.short	(.L_539 - .L_538)
.L_538:
        /*0004*/ 	.word	0x00000082


	//----- nvinfo : EIATTR_KPARAM_INFO
	.align		4
.L_539:
        /*0008*/ 	.byte	0x04, 0x17
        /*000a*/ 	.short	(.L_541 - .L_540)
.L_540:
        /*000c*/ 	.word	0x00000000
        /*0010*/ 	.short	0x0005
        /*0012*/ 	.short	0x001c
        /*0014*/ 	.byte	0x00, 0xf0, 0x11, 0x00


	//----- nvinfo : EIATTR_KPARAM_INFO
	.align		4
.L_541:
        /*0018*/ 	.byte	0x04, 0x17
        /*001a*/ 	.short	(.L_543 - .L_542)
.L_542:
        /*001c*/ 	.word	0x00000000
        /*0020*/ 	.short	0x0004
        /*0022*/ 	.short	0x0018
        /*0024*/ 	.byte	0x00, 0xf0, 0x11, 0x00


	//----- nvinfo : EIATTR_KPARAM_INFO
	.align		4
.L_543:
        /*0028*/ 	.byte	0x04, 0x17
        /*002a*/ 	.short	(.L_545 - .L_544)
.L_544:
        /*002c*/ 	.word	0x00000000
        /*0030*/ 	.short	0x0003
        /*0032*/ 	.short	0x0014
        /*0034*/ 	.byte	0x00, 0xf0, 0x11, 0x00


	//----- nvinfo : EIATTR_KPARAM_INFO
	.align		4
.L_545:
        /*0038*/ 	.byte	0x04, 0x17
        /*003a*/ 	.short	(.L_547 - .L_546)
.L_546:
        /*003c*/ 	.word	0x00000000
        /*0040*/ 	.short	0x0002
        /*0042*/ 	.short	0x0010
        /*0044*/ 	.byte	0x00, 0xf0, 0x11, 0x00


	//----- nvinfo : EIATTR_KPARAM_INFO
	.align		4
.L_547:
        /*0048*/ 	.byte	0x04, 0x17
        /*004a*/ 	.short	(.L_549 - .L_548)
.L_548:
        /*004c*/ 	.word	0x00000000
        /*0050*/ 	.short	0x0001
        /*0052*/ 	.short	0x0008
        /*0054*/ 	.byte	0x00, 0xf5, 0x21, 0x00


	//----- nvinfo : EIATTR_KPARAM_INFO
	.align		4
.L_549:
        /*0058*/ 	.byte	0x04, 0x17
        /*005a*/ 	.short	(.L_551 - .L_550)
.L_550:
        /*005c*/ 	.word	0x00000000
        /*0060*/ 	.short	0x0000
        /*0062*/ 	.short	0x0000
        /*0064*/ 	.byte	0x00, 0xf5, 0x21, 0x00


	//----- nvinfo : EIATTR_SPARSE_MMA_MASK
	.align		4
.L_551:
        /*0068*/ 	.byte	0x03, 0x50
        /*006a*/ 	.short	0x0000


	//----- nvinfo : EIATTR_MAXREG_COUNT
	.align		4
        /*006c*/ 	.byte	0x03, 0x1b
        /*006e*/ 	.short	0x00ff


	//----- nvinfo : EIATTR_MERCURY_ISA_VERSION
	.align		4
        /*0070*/ 	.byte	0x03, 0x5f
        /*0072*/ 	.short	0x0101


	//----- nvinfo : EIATTR_VRC_CTA_INIT_COUNT
	.align		4
        /*0074*/ 	.byte	0x02, 0x4a
	.zero		1
	.zero		1


	//----- nvinfo : EIATTR_EXIT_INSTR_OFFSETS
	.align		4
        /*0078*/ 	.byte	0x04, 0x1c
        /*007a*/ 	.short	(.L_553 - .L_552)


	//   ....[0]....
.L_552:
        /*007c*/ 	.word	0x00000080


	//   ....[1]....
        /*0080*/ 	.word	0x00000250


	//----- nvinfo : EIATTR_CBANK_PARAM_SIZE
	.align		4
.L_553:
        /*0084*/ 	.byte	0x03, 0x19
        /*0086*/ 	.short	0x0020


	//----- nvinfo : EIATTR_PARAM_CBANK
	.align		4
        /*0088*/ 	.byte	0x04, 0x0a
        /*008a*/ 	.short	(.L_555 - .L_554)
	.align		4
.L_554:
        /*008c*/ 	.word	index@(.nv.constant0._Z18fp8_to_fp16_kernelPKhP6__halfiiii)
        /*0090*/ 	.short	0x0380
        /*0092*/ 	.short	0x0020


	//----- nvinfo : EIATTR_SW_WAR
	.align		4
.L_555:
        /*0094*/ 	.byte	0x04, 0x36
        /*0096*/ 	.short	(.L_557 - .L_556)
.L_556:
        /*0098*/ 	.word	0x00000008
.L_557:


//--------------------- .nv.info._Z18fp16_to_fp8_kernelPK6__halfPhiiii --------------------------
	.section	.nv.info._Z18fp16_to_fp8_kernelPK6__halfPhiiii,"",@"SHT_CUDA_INFO"
	.sectionflags	@""
	.align	4


	//----- nvinfo : EIATTR_CUDA_API_VERSION
	.align		4
        /*0000*/ 	.byte	0x04, 0x37
        /*0002*/ 	.short	(.L_559 - .L_558)
.L_558:
        /*0004*/ 	.word	0x00000082


	//----- nvinfo : EIATTR_KPARAM_INFO
	.align		4
.L_559:
        /*0008*/ 	.byte	0x04, 0x17
        /*000a*/ 	.short	(.L_561 - .L_560)
.L_560:
        /*000c*/ 	.word	0x00000000
        /*0010*/ 	.short	0x0005
        /*0012*/ 	.short	0x001c
        /*0014*/ 	.byte	0x00, 0xf0, 0x11, 0x00


	//----- nvinfo : EIATTR_KPARAM_INFO
	.align		4
.L_561:
        /*0018*/ 	.byte	0x04, 0x17
        /*001a*/ 	.short	(.L_563 - .L_562)
.L_562:
        /*001c*/ 	.word	0x00000000
        /*0020*/ 	.short	0x0004
        /*0022*/ 	.short	0x0018
        /*0024*/ 	.byte	0x00, 0xf0, 0x11, 0x00


	//----- nvinfo : EIATTR_KPARAM_INFO
	.align		4
.L_563:
        /*0028*/ 	.byte	0x04, 0x17
        /*002a*/ 	.short	(.L_565 - .L_564)
.L_564:
        /*002c*/ 	.word	0x00000000
        /*0030*/ 	.short	0x0003
        /*0032*/ 	.short	0x0014
        /*0034*/ 	.byte	0x00, 0xf0, 0x11, 0x00


	//----- nvinfo : EIATTR_KPARAM_INFO
	.align		4
.L_565:
        /*0038*/ 	.byte	0x04, 0x17
        /*003a*/ 	.short	(.L_567 - .L_566)
.L_566:
        /*003c*/ 	.word	0x00000000
        /*0040*/ 	.short	0x0002
        /*0042*/ 	.short	0x0010
        /*0044*/ 	.byte	0x00, 0xf0, 0x11, 0x00


	//----- nvinfo : EIATTR_KPARAM_INFO
	.align		4
.L_567:
        /*0048*/ 	.byte	0x04, 0x17
        /*004a*/ 	.short	(.L_569 - .L_568)
.L_568:
        /*004c*/ 	.word	0x00000000
        /*0050*/ 	.short	0x0001
        /*0052*/ 	.short	0x0008
        /*0054*/ 	.byte	0x00, 0xf5, 0x21, 0x00


	//----- nvinfo : EIATTR_KPARAM_INFO
	.align		4
.L_569:
        /*0058*/ 	.byte	0x04, 0x17
        /*005a*/ 	.short	(.L_571 - .L_570)
.L_570:
        /*005c*/ 	.word	0x00000000
        /*0060*/ 	.short	0x0000
        /*0062*/ 	.short	0x0000
        /*0064*/ 	.byte	0x00, 0xf5, 0x21, 0x00


	//----- nvinfo : EIATTR_SPARSE_MMA_MASK
	.align		4
.L_571:
        /*0068*/ 	.byte	0x03, 0x50
        /*006a*/ 	.short	0x0000


	//----- nvinfo : EIATTR_MAXREG_COUNT
	.align		4
        /*006c*/ 	.byte	0x03, 0x1b
        /*006e*/ 	.short	0x00ff


	//----- nvinfo : EIATTR_MERCURY_ISA_VERSION
	.align		4
        /*0070*/ 	.byte	0x03, 0x5f
        /*0072*/ 	.short	0x0101


	//----- nvinfo : EIATTR_VRC_CTA_INIT_COUNT
	.align		4
        /*0074*/ 	.byte	0x02, 0x4a
	.zero		1
	.zero		1


	//----- nvinfo : EIATTR_EXIT_INSTR_OFFSETS
	.align		4
        /*0078*/ 	.byte	0x04, 0x1c
        /*007a*/ 	.short	(.L_573 - .L_572)


	//   ....[0]....
.L_572:
        /*007c*/ 	.word	0x00000080


	//   ....[1]....
        /*0080*/ 	.word	0x00000250


	//----- nvinfo : EIATTR_CBANK_PARAM_SIZE
	.align		4
.L_573:
        /*0084*/ 	.byte	0x03, 0x19
        /*0086*/ 	.short	0x0020


	//----- nvinfo : EIATTR_PARAM_CBANK
	.align		4
        /*0088*/ 	.byte	0x04, 0x0a
        /*008a*/ 	.short	(.L_575 - .L_574)
	.align		4
.L_574:
        /*008c*/ 	.word	index@(.nv.constant0._Z18fp16_to_fp8_kernelPK6__halfPhiiii)
        /*0090*/ 	.short	0x0380
        /*0092*/ 	.short	0x0020


	//----- nvinfo : EIATTR_SW_WAR
	.align		4
.L_575:
        /*0094*/ 	.byte	0x04, 0x36
        /*0096*/ 	.short	(.L_577 - .L_576)
.L_576:
        /*0098*/ 	.word	0x00000008
.L_577:


//--------------------- .nv.callgraph             --------------------------
	.section	.nv.callgraph,"",@"SHT_CUDA_CALLGRAPH"
	.align	4
	.sectionentsize	8
	.align		4
        /*0000*/ 	.word	0x00000000
	.align		4
        /*0004*/ 	.word	0xffffffff
	.align		4
        /*0008*/ 	.word	0x00000000
	.align		4
        /*000c*/ 	.word	0xfffffffe
	.align		4
        /*0010*/ 	.word	0x00000000
	.align		4
        /*0014*/ 	.word	0xfffffffd
	.align		4
        /*0018*/ 	.word	0x00000000
	.align		4
        /*001c*/ 	.word	0xfffffffc


//--------------------- .nv.constant4             --------------------------
	.section	.nv.constant4,"a",@progbits
	.align	8
	.align		8
.nv.constant4:
        /*0000*/ 	.dword	_ZN38_INTERNAL_0686a124_8_cache_cu_6c800cfc4cuda3std3__45__cpo5beginE
	.align		8
        /*0008*/ 	.dword	_ZN38_INTERNAL_0686a124_8_cache_cu_6c800cfc4cuda3std3__45__cpo3endE
	.align		8
        /*0010*/ 	.dword	_ZN38_INTERNAL_0686a124_8_cache_cu_6c800cfc4cuda3std3__45__cpo6cbeginE
	.align		8
        /*0018*/ 	.dword	_ZN38_INTERNAL_0686a124_8_cache_cu_6c800cfc4cuda3std3__45__cpo4cendE
	.align		8
        /*0020*/ 	.dword	_ZN38_INTERNAL_0686a124_8_cache_cu_6c800cfc4cuda3std3__45__cpo6rbeginE
	.align		8
        /*0028*/ 	.dword	_ZN38_INTERNAL_0686a124_8_cache_cu_6c800cfc4cuda3std3__45__cpo4rendE
	.align		8
        /*0030*/ 	.dword	_ZN38_INTERNAL_0686a124_8_cache_cu_6c800cfc4cuda3std3__45__cpo7crbeginE
	.align		8
        /*0038*/ 	.dword	_ZN38_INTERNAL_0686a124_8_cache_cu_6c800cfc4cuda3std3__45__cpo5crendE
	.align		8
        /*0040*/ 	.dword	_ZN38_INTERNAL_0686a124_8_cache_cu_6c800cfc4cuda3std3__440_GLOBAL__N__0686a124_8_cache_cu_6c800cfc6ignoreE
	.align		8
        /*0048*/ 	.dword	_ZN38_INTERNAL_0686a124_8_cache_cu_6c800cfc4cuda3std3__419piecewise_constructE
	.align		8
        /*0050*/ 	.dword	_ZN38_INTERNAL_0686a124_8_cache_cu_6c800cfc4cuda3std3__48in_placeE
	.align		8
        /*0058*/ 	.dword	_ZN38_INTERNAL_0686a124_8_cache_cu_6c800cfc4cuda3std3__420unreachable_sentinelE
	.align		8
        /*0060*/ 	.dword	_ZN38_INTERNAL_0686a124_8_cache_cu_6c800cfc4cuda3std6ranges3__45__cpo4swapE
	.align		8
        /*0068*/ 	.dword	_ZN38_INTERNAL_0686a124_8_cache_cu_6c800cfc4cuda3std6ranges3__45__cpo9iter_moveE
	.align		8
        /*0070*/ 	.dword	_ZN38_INTERNAL_0686a124_8_cache_cu_6c800cfc4cuda3std6ranges3__45__cpo5beginE
	.align		8
        /*0078*/ 	.dword	_ZN38_INTERNAL_0686a124_8_cache_cu_6c800cfc4cuda3std6ranges3__45__cpo3endE
	.align		8
        /*0080*/ 	.dword	_ZN38_INTERNAL_0686a124_8_cache_cu_6c800cfc4cuda3std6ranges3__45__cpo6cbeginE
	.align		8
        /*0088*/ 	.dword	_ZN38_INTERNAL_0686a124_8_cache_cu_6c800cfc4cuda3std6ranges3__45__cpo4cendE
	.align		8
        /*0090*/ 	.dword	_ZN38_INTERNAL_0686a124_8_cache_cu_6c800cfc4cuda3std6ranges3__45__cpo7advanceE
	.align		8
        /*0098*/ 	.dword	_ZN38_INTERNAL_0686a124_8_cache_cu_6c800cfc4cuda3std6ranges3__45__cpo9iter_swapE
	.align		8
        /*00a0*/ 	.dword	_ZN38_INTERNAL_0686a124_8_cache_cu_6c800cfc4cuda3std6ranges3__45__cpo4nextE
	.align		8
        /*00a8*/ 	.dword	_ZN38_INTERNAL_0686a124_8_cache_cu_6c800cfc4cuda3std6ranges3__45__cpo4prevE
	.align		8
        /*00b0*/ 	.dword	_ZN38_INTERNAL_0686a124_8_cache_cu_6c800cfc4cuda3std6ranges3__45__cpo4dataE
	.align		8
        /*00b8*/ 	.dword	_ZN38_INTERNAL_0686a124_8_cache_cu_6c800cfc4cuda3std6ranges3__45__cpo5cdataE
	.align		8
        /*00c0*/ 	.dword	_ZN38_INTERNAL_0686a124_8_cache_cu_6c800cfc4cuda3std6ranges3__45__cpo4sizeE
	.align		8
        /*00c8*/ 	.dword	_ZN38_INTERNAL_0686a124_8_cache_cu_6c800cfc4cuda3std6ranges3__45__cpo5ssizeE
	.align		8
        /*00d0*/ 	.dword	_ZN38_INTERNAL_0686a124_8_cache_cu_6c800cfc4cuda3std6ranges3__45__cpo8distanceE
	.align		8
        /*00d8*/ 	.dword	_ZN38_INTERNAL_0686a124_8_cache_cu_6c800cfc6thrust24THRUST_300001_SM_1030_NS6system6detail10sequential3seqE


//--------------------- .text._Z19cache_rotate_kernelPhPKjS_mm --------------------------
	.section	.text._Z19cache_rotate_kernelPhPKjS_mm,"ax",@progbits
	.align	128
        .global         _Z19cache_rotate_kernelPhPKjS_mm
        .type           _Z19cache_rotate_kernelPhPKjS_mm,@function
        .size           _Z19cache_rotate_kernelPhPKjS_mm,(.L_x_87 - _Z19cache_rotate_kernelPhPKjS_mm)
        .other          _Z19cache_rotate_kernelPhPKjS_mm,@"STO_CUDA_ENTRY STV_DEFAULT"
_Z19cache_rotate_kernelPhPKjS_mm:
.text._Z19cache_rotate_kernelPhPKjS_mm:
[----:B------:R-:W-:Y:S01]  /*0000*/  LDC R1, c[0x0][0x37c] ;  /* 0x0000df00ff017b82 */ /* 0x000fe20000000800 */
[----:B------:R-:W0:Y:S01]  /*0010*/  LDCU UR6, c[0x0][0x370] ;  /* 0x00006e00ff0677ac */ /* 0x000e220008000800 */
[----:B------:R-:W0:Y:S02]  /*0020*/  LDCU.64 UR4, c[0x0][0x398] ;  /* 0x00007300ff0477ac */ /* 0x000e240008000a00 */
[----:B0-----:R-:W-:-:S04]  /*0030*/  UIADD3 UR7, UP0, UPT, UR6, UR4, URZ ;  /* 0x0000000406077290 */ /* 0x001fc8000ff1e0ff */
[----:B------:R-:W-:-:S04]  /*0040*/  UIADD3 UR7, UP1, UPT, UR7, -0x1, URZ ;  /* 0xffffffff07077890 */ /* 0x000fc8000ff3e0ff */
[----:B------:R-:W-:-:S04]  /*0050*/  UIADD3.X UR12, UPT, UPT, URZ, -0x1, UR5, UP1, UP0 ;  /* 0xffffffffff0c7890 */ /* 0x000fc80008fe0405 */
[----:B------:R-:W-:-:S09]  /*0060*/  UISETP.NE.U32.AND UP0, UPT, UR12, URZ, UPT ;  /* 0x000000ff0c00728c */ /* 0x000fd2000bf05070 */
[----:B------:R-:W-:Y:S05]  /*0070*/  BRA.U UP0, `(.L_x_0) ;  /* 0x0000000100587547 */ /* 0x000fea000b800000 */
[----:B------:R-:W0:Y:S01]  /*0080*/  I2F.U32.RP R0, UR6 ;  /* 0x0000000600007d06 */ /* 0x000e220008209000 */
[----:B------:R-:W-:Y:S01]  /*0090*/  UMOV UR4, URZ ;  /* 0x000000ff00047c82 */ /* 0x000fe20008000000 */
[----:B------:R-:W-:-:S06]  /*00a0*/  UISETP.NE.U32.AND UP2, UPT, UR6, URZ, UPT ;  /* 0x000000ff0600728c */ /* 0x000fcc000bf45070 */
[----:B0-----:R-:W0:Y:S02]  /*00b0*/  MUFU.RCP R0, R0 ;  /* 0x0000000000007308 */ /* 0x001e240000001000 */
[----:B0-----:R-:W-:-:S06]  /*00c0*/  VIADD R2, R0, 0xffffffe ;  /* 0x0ffffffe00027836 */ /* 0x001fcc0000000000 */
[----:B------:R-:W0:Y:S02]  /*00d0*/  F2I.FTZ.U32.TRUNC.NTZ R2, R2 ;  /* 0x0000000200027305 */ /* 0x000e24000021f000 */
[----:B0-----:R-:W-:-:S13]  /*00e0*/  R2UR UR5, R2 ;  /* 0x00000000020572ca */ /* 0x001fda00000e0000 */
[----:B------:R-:W-:-:S04]  /*00f0*/  UIADD3 UR8, UPT, UPT, URZ, -UR5, URZ ;  /* 0x80000005ff087290 */ /* 0x000fc8000fffe0ff */
[----:B------:R-:W-:-:S04]  /*0100*/  UIMAD UR8, UR8, UR6, URZ ;  /* 0x00000006080872a4 */ /* 0x000fc8000f8e02ff */
[----:B------:R-:W-:-:S04]  /*0110*/  UIMAD.WIDE.U32 UR4, UR5, UR8, UR4 ;  /* 0x00000008050472a5 */ /* 0x000fc8000f8e0004 */
[----:B------:R-:W-:-:S07]  /*0120*/  UIMAD.WIDE.U32 UR4, UR5, UR7, URZ ;  /* 0x00000007050472a5 */ /* 0x000fce000f8e00ff */
[----:B------:R-:W-:Y:S02]  /*0130*/  UMOV UR4, UR5 ;  /* 0x0000000500047c82 */ /* 0x000fe40008000000 */
[----:B------:R-:W-:-:S04]  /*0140*/  UIADD3 UR5, UPT, UPT, -UR4, URZ, URZ ;  /* 0x000000ff04057290 */ /* 0x000fc8000fffe1ff */
[----:B------:R-:W-:-:S03]  /*0150*/  UIMAD UR7, UR6, UR5, UR7 ;  /* 0x00000005060772a4 */ /* 0x000fc6000f8e0207 */
[----:B------:R-:W-:Y:S01]  /*0160*/  UMOV UR5, URZ ;  /* 0x000000ff00057c82 */ /* 0x000fe20008000000 */
[----:B------:R-:W-:-:S11]  /*0170*/  UISETP.GE.U32.AND UP0, UPT, UR7, UR6, UPT ;  /* 0x000000060700728c */ /* 0x000fd6000bf06070 */
[----:B------:R-:W-:Y:S02]  /*0180*/  @UP0 UIADD3 UR7, UPT, UPT, UR7, -UR6, URZ ;  /* 0x8000000607070290 */ /* 0x000fe4000fffe0ff */
[----:B------:R-:W-:Y:S02]  /*0190*/  @UP0 UIADD3 UR4, UPT, UPT, UR4, 0x1, URZ ;  /* 0x0000000104040890 */ /* 0x000fe4000fffe0ff */
[----:B------:R-:W-:-:S11]  /*01a0*/  UISETP.GE.U32.AND UP1, UPT, UR7, UR6, UPT ;  /* 0x000000060700728c */ /* 0x000fd6000bf26070 */
[----:B------:R-:W-:Y:S02]  /*01b0*/  @UP1 UIADD3 UR4, UPT, UPT, UR4, 0x1, URZ ;  /* 0x0000000104041890 */ /* 0x000fe4000fffe0ff */
[----:B------:R-:W-:Y:S01]  /*01c0*/  @!UP2 ULOP3.LUT UR4, URZ, UR6, URZ, 0x33, !UPT ;  /* 0x00000006ff04a292 */ /* 0x000fe2000f8e33ff */
[----:B------:R-:W-:Y:S11]  /*01d0*/  BRA `(.L_x_1) ;  /* 0x0000000000087947 */ /* 0x000ff60003800000 */
.L_x_0:
[----:B------:R-:W-:-:S07]  /*01e0*/  MOV R4, 0x200 ;  /* 0x0000020000047802 */ /* 0x000fce0000000f00 */
[----:B------:R-:W-:Y:S05]  /*01f0*/  CALL.REL.NOINC `($__internal_0_$__cuda_sm20_div_u64) ;  /* 0x00000014000c7944 */ /* 0x000fea0003c00000 */
.L_x_1:
[----:B------:R-:W0:Y:S01]  /*0200*/  S2UR UR6, SR_CTAID.X ;  /* 0x00000000000679c3 */ /* 0x000e220000002500 */
[----:B------:R-:W1:Y:S01]  /*0210*/  LDCU.64 UR18, c[0x0][0x398] ;  /* 0x00007300ff1277ac */ /* 0x000e620008000a00 */
[----:B0-----:R-:W-:Y:S02]  /*0220*/  UIMAD.WIDE.U32 UR14, UR4, UR6, URZ ;  /* 0x00000006040e72a5 */ /* 0x001fe4000f8e00ff */
[----:B------:R-:W-:-:S04]  /*0230*/  UIMAD UR6, UR5, UR6, URZ ;  /* 0x00000006050672a4 */ /* 0x000fc8000f8e02ff */
[----:B------:R-:W-:Y:S02]  /*0240*/  UIADD3 UR8, UPT, UPT, UR15, UR6, URZ ;  /* 0x000000060f087290 */ /* 0x000fe4000fffe0ff */
[----:B------:R-:W-:-:S04]  /*0250*/  UIADD3 UR6, UP0, UPT, UR4, UR14, URZ ;  /* 0x0000000e04067290 */ /* 0x000fc8000ff1e0ff */
[----:B------:R-:W-:Y:S02]  /*0260*/  UIADD3.X UR7, UPT, UPT, UR5, UR8, URZ, UP0, !UPT ;  /* 0x0000000805077290 */ /* 0x000fe400087fe4ff */
[----:B-1----:R-:W-:-:S04]  /*0270*/  UISETP.LT.U32.AND UP0, UPT, UR6, UR18, UPT ;  /* 0x000000120600728c */ /* 0x002fc8000bf01070 */
[----:B------:R-:W-:-:S04]  /*0280*/  UISETP.LT.U32.AND.EX UP0, UPT, UR7, UR19, UPT, UP0 ;  /* 0x000000130700728c */ /* 0x000fc8000bf01100 */
[----:B------:R-:W-:Y:S02]  /*0290*/  USEL UR6, UR6, UR18, UP0 ;  /* 0x0000001206067287 */ /* 0x000fe40008000000 */
[----:B------:R-:W-:Y:S02]  /*02a0*/  USEL UR7, UR7, UR19, UP0 ;  /* 0x0000001307077287 */ /* 0x000fe40008000000 */
[----:B------:R-:W-:-:S04]  /*02b0*/  UIADD3 UR9, UP0, UPT, UR6, -UR14, URZ ;  /* 0x8000000e06097290 */ /* 0x000fc8000ff1e0ff */
[----:B------:R-:W-:Y:S02]  /*02c0*/  UIADD3.X UR16, UPT, UPT, UR7, ~UR8, URZ, UP0, !UPT ;  /* 0x8000000807107290 */ /* 0x000fe400087fe4ff */
[----:B------:R-:W-:-:S04]  /*02d0*/  ISETP.NE.U32.AND P0, PT, RZ, UR9, PT ;  /* 0x00000009ff007c0c */ /* 0x000fc8000bf05070 */
[----:B------:R-:W-:-:S13]  /*02e0*/  ISETP.NE.AND.EX P0, PT, RZ, UR16, PT, P0 ;  /* 0x00000010ff007c0c */ /* 0x000fda000bf05300 */
[----:B------:R-:W-:Y:S05]  /*02f0*/  @!P0 EXIT ;  /* 0x000000000000894d */ /* 0x000fea0003800000 */
[----:B------:R-:W0:Y:S01]  /*0300*/  LDC.64 R2, c[0x0][0x388] ;  /* 0x0000e200ff027b82 */ /* 0x000e220000000a00 */
[----:B------:R-:W0:Y:S01]  /*0310*/  LDCU.64 UR10, c[0x0][0x358] ;  /* 0x00006b00ff0a77ac */ /* 0x000e220008000a00 */
[----:B------:R-:W1:Y:S01]  /*0320*/  S2R R16, SR_TID.X ;  /* 0x0000000000107919 */ /* 0x000e620000002100 */
[----:B------:R-:W-:Y:S01]  /*0330*/  IMAD.U32 R0, RZ, RZ, UR16 ;  /* 0x00000010ff007e24 */ /* 0x000fe2000f8e00ff */
[----:B------:R-:W2:Y:S01]  /*0340*/  LDCU.64 UR22, c[0x0][0x380] ;  /* 0x00007000ff1677ac */ /* 0x000ea20008000a00 */
[----:B------:R-:W3:Y:S01]  /*0350*/  LDCU.64 UR20, c[0x0][0x390] ;  /* 0x00007200ff1477ac */ /* 0x000ee20008000a00 */
[----:B0-----:R0:W5:Y:S01]  /*0360*/  LDG.E.CONSTANT R18, desc[UR10][R2.64] ;  /* 0x0000000a02127981 */ /* 0x001162000c1e9900 */
[----:B------:R-:W-:Y:S01]  /*0370*/  BSSY.RECONVERGENT B0, `(.L_x_2) ;  /* 0x0000065000007945 */ /* 0x000fe20003800200 */
[----:B------:R-:W-:Y:S02]  /*0380*/  IMAD.MOV.U32 R7, RZ, RZ, RZ ;  /* 0x000000ffff077224 */ /* 0x000fe400078e00ff */
[----:B-1----:R-:W-:-:S05]  /*0390*/  IMAD.SHL.U32 R16, R16, 0x10, RZ ;  /* 0x0000001010107824 */ /* 0x002fca00078e00ff */
[----:B------:R-:W-:-:S04]  /*03a0*/  ISETP.LT.U32.AND P0, PT, R16, UR9, PT ;  /* 0x0000000910007c0c */ /* 0x000fc8000bf01070 */
[----:B------:R-:W-:-:S13]  /*03b0*/  ISETP.GT.U32.AND.EX P0, PT, R0, RZ, PT, P0 ;  /* 0x000000ff0000720c */ /* 0x000fda0003f04100 */
[----:B0-23--:R-:W-:Y:S05]  /*03c0*/  @!P0 BRA `(.L_x_3) ;  /* 0x00000004007c8947 */ /* 0x00dfea0003800000 */
[----:B------:R-:W-:Y:S01]  /*03d0*/  LOP3.LUT R3, RZ, UR14, RZ, 0x33, !PT ;  /* 0x0000000eff037c12 */ /* 0x000fe2000f8e33ff */
[----:B------:R-:W-:Y:S01]  /*03e0*/  BSSY.RECONVERGENT B1, `(.L_x_4) ;  /* 0x000002e000017945 */ /* 0x000fe20003800200 */
[----:B------:R-:W-:Y:S01]  /*03f0*/  LOP3.LUT R0, RZ, UR8, RZ, 0x33, !PT ;  /* 0x00000008ff007c12 */ /* 0x000fe2000f8e33ff */
[----:B------:R-:W-:Y:S01]  /*0400*/  IMAD.MOV.U32 R6, RZ, RZ, R7 ;  /* 0x000000ffff067224 */ /* 0x000fe200078e0007 */
[----:B------:R-:W-:-:S04]  /*0410*/  IADD3 R2, P0, P1, -R16, UR6, R3 ;  /* 0x0000000610027c10 */ /* 0x000fc8000f91e103 */
[C---:B------:R-:W-:Y:S02]  /*0420*/  LOP3.LUT R3, R2.reuse, 0x6000, RZ, 0xc0, !PT ;  /* 0x0000600002037812 */ /* 0x040fe400078ec0ff */
[----:B------:R-:W-:Y:S01]  /*0430*/  IADD3.X R9, PT, PT, ~R7, UR7, R0, P0, P1 ;  /* 0x0000000707097c10 */ /* 0x000fe200087e2500 */
[----:B------:R-:W-:Y:S01]  /*0440*/  IMAD.MOV.U32 R0, RZ, RZ, R16 ;  /* 0x000000ffff007224 */ /* 0x000fe200078e0010 */
[----:B------:R-:W-:Y:S02]  /*0450*/  ISETP.NE.U32.AND P1, PT, R3, 0x6000, PT ;  /* 0x000060000300780c */ /* 0x000fe40003f25070 */
[----:B------:R-:W-:Y:S02]  /*0460*/  ISETP.GE.U32.AND P0, PT, R2, 0x6000, PT ;  /* 0x000060000200780c */ /* 0x000fe40003f06070 */
[----:B------:R-:W-:Y:S02]  /*0470*/  ISETP.NE.AND.EX P1, PT, RZ, RZ, PT, P1 ;  /* 0x000000ffff00720c */ /* 0x000fe40003f25310 */
[----:B------:R-:W-:-:S11]  /*0480*/  ISETP.GE.U32.AND.EX P0, PT, R9, RZ, PT, P0 ;  /* 0x000000ff0900720c */ /* 0x000fd60003f06100 */
[----:B------:R-:W-:Y:S05]  /*0490*/  @!P1 BRA `(.L_x_5) ;  /* 0x0000000000889947 */ /* 0x000fea0003800000 */
[----:B------:R-:W0:Y:S01]  /*04a0*/  LDCU.64 UR12, c[0x0][0x390] ;  /* 0x00007200ff0c77ac */ /* 0x000e220008000a00 */
[----:B------:R-:W-:Y:S01]  /*04b0*/  IMAD.U32 R4, RZ, RZ, UR14 ;  /* 0x0000000eff047e24 */ /* 0x000fe2000f8e00ff */
[----:B------:R-:W-:Y:S01]  /*04c0*/  SHF.R.U64 R0, R2, 0xd, R9 ;  /* 0x0000000d02007819 */ /* 0x000fe20000001209 */
[----:B------:R-:W-:Y:S01]  /*04d0*/  IMAD.U32 R3, RZ, RZ, UR8 ;  /* 0x00000008ff037e24 */ /* 0x000fe2000f8e00ff */
[----:B------:R-:W1:Y:S01]  /*04e0*/  LDCU.64 UR4, c[0x0][0x380] ;  /* 0x00007000ff0477ac */ /* 0x000e620008000a00 */
[----:B------:R-:W-:Y:S02]  /*04f0*/  IMAD.MOV.U32 R2, RZ, RZ, R4 ;  /* 0x000000ffff027224 */ /* 0x000fe400078e0004 */
[----:B------:R-:W-:Y:S02]  /*0500*/  VIADD R4, R0, 0x1 ;  /* 0x0000000100047836 */ /* 0x000fe40000000000 */
[----:B-----5:R-:W-:-:S03]  /*0510*/  IMAD.WIDE.U32 R2, R18, UR18, R2 ;  /* 0x0000001212027c25 */ /* 0x020fc6000f8e0002 */
[----:B------:R-:W-:Y:S01]  /*0520*/  LOP3.LUT R4, R4, 0x3, RZ, 0xc0, !PT ;  /* 0x0000000304047812 */ /* 0x000fe200078ec0ff */
[----:B------:R-:W-:Y:S02]  /*0530*/  IMAD R0, R18, UR19, R3 ;  /* 0x0000001312007c24 */ /* 0x000fe4000f8e0203 */
[----:B------:R-:W-:Y:S01]  /*0540*/  IMAD.U32 R5, RZ, RZ, UR15 ;  /* 0x0000000fff057e24 */ /* 0x000fe2000f8e00ff */
[----:B------:R-:W-:Y:S01]  /*0550*/  IADD3 R4, P3, PT, RZ, -R4, RZ ;  /* 0x80000004ff047210 */ /* 0x000fe20007f7e0ff */
[----:B------:R-:W-:Y:S02]  /*0560*/  IMAD.MOV.U32 R6, RZ, RZ, R7 ;  /* 0x000000ffff067224 */ /* 0x000fe400078e0007 */
[----:B0-----:R-:W-:Y:S02]  /*0570*/  IMAD.U32 R17, RZ, RZ, UR12 ;  /* 0x0000000cff117e24 */ /* 0x001fe4000f8e00ff */
[----:B------:R-:W-:Y:S01]  /*0580*/  IMAD.U32 R19, RZ, RZ, UR13 ;  /* 0x0000000dff137e24 */ /* 0x000fe2000f8e00ff */
[----:B-1----:R-:W-:Y:S01]  /*0590*/  IADD3 R13, P1, PT, R2, UR4, RZ ;  /* 0x00000004020d7c10 */ /* 0x002fe2000ff3e0ff */
[----:B------:R-:W-:Y:S01]  /*05a0*/  IMAD.X R5, RZ, RZ, -0x1, P3 ;  /* 0xffffffffff057424 */ /* 0x000fe200018e06ff */
[----:B------:R-:W-:-:S02]  /*05b0*/  IADD3 R17, P2, PT, R17, UR14, RZ ;  /* 0x0000000e11117c10 */ /* 0x000fc4000ff5e0ff */
[----:B------:R-:W-:Y:S01]  /*05c0*/  IADD3.X R15, PT, PT, R0, UR5, RZ, P1, !PT ;  /* 0x00000005000f7c10 */ /* 0x000fe20008ffe4ff */
[----:B------:R-:W-:Y:S01]  /*05d0*/  IMAD.MOV.U32 R0, RZ, RZ, R16 ;  /* 0x000000ffff007224 */ /* 0x000fe200078e0010 */
[----:B------:R-:W-:-:S09]  /*05e0*/  IADD3.X R19, PT, PT, R19, UR8, RZ, P2, !PT ;  /* 0x0000000813137c10 */ /* 0x000fd200097fe4ff */
.L_x_6:
[----:B0-----:R-:W-:-:S05]  /*05f0*/  IADD3 R8, P1, PT, R0, R13, RZ ;  /* 0x0000000d00087210 */ /* 0x001fca0007f3e0ff */
[----:B------:R-:W-:-:S06]  /*0600*/  IMAD.X R9, R6, 0x1, R15, P1 ;  /* 0x0000000106097824 */ /* 0x000fcc00008e060f */
[----:B------:R-:W2:Y:S01]  /*0610*/  LDG.E.128 R8, desc[UR10][R8.64] ;  /* 0x0000000a08087981 */ /* 0x000ea2000c1e1d00 */
[C---:B------:R-:W-:Y:S02]  /*0620*/  IADD3 R2, P1, PT, R0.reuse, R17, RZ ;  /* 0x0000001100027210 */ /* 0x040fe40007f3e0ff */
[----:B------:R-:W-:-:S03]  /*0630*/  IADD3 R0, P2, PT, R0, 0x2000, RZ ;  /* 0x0000200000007810 */ /* 0x000fc60007f5e0ff */
[----:B------:R-:W-:Y:S01]  /*0640*/  IMAD.X R3, R6, 0x1, R19, P1 ;  /* 0x0000000106037824 */ /* 0x000fe200008e0613 */
[----:B------:R-:W-:Y:S01]  /*0650*/  IADD3 R4, P1, PT, R4, 0x1, RZ ;  /* 0x0000000104047810 */ /* 0x000fe20007f3e0ff */
[----:B------:R-:W-:-:S04]  /*0660*/  IMAD.X R6, RZ, RZ, R6, P2 ;  /* 0x000000ffff067224 */ /* 0x000fc800010e0606 */
[----:B------:R-:W-:Y:S01]  /*0670*/  IMAD.X R5, RZ, RZ, R5, P1 ;  /* 0x000000ffff057224 */ /* 0x000fe200008e0605 */
[----:B------:R-:W-:-:S04]  /*0680*/  ISETP.NE.U32.AND P1, PT, R4, RZ, PT ;  /* 0x000000ff0400720c */ /* 0x000fc80003f25070 */
[----:B------:R-:W-:Y:S01]  /*0690*/  ISETP.NE.AND.EX P1, PT, R5, RZ, PT, P1 ;  /* 0x000000ff0500720c */ /* 0x000fe20003f25310 */
[----:B--2---:R0:W-:-:S12]  /*06a0*/  STG.E.128 desc[UR10][R2.64], R8 ;  /* 0x0000000802007986 */ /* 0x0041d8000c101d0a */
[----:B------:R-:W-:Y:S05]  /*06b0*/  @P1 BRA `(.L_x_6) ;  /* 0xfffffffc00cc1947 */ /* 0x000fea000383ffff */
.L_x_5:
[----:B------:R-:W-:Y:S05]  /*06c0*/  BSYNC.RECONVERGENT B1 ;  /* 0x0000000000017941 */ /* 0x000fea0003800200 */
.L_x_4:
[----:B------:R-:W-:Y:S05]  /*06d0*/  @!P0 BRA `(.L_x_3) ;  /* 0x0000000000b88947 */ /* 0x000fea0003800000 */
.L_x_7:
[----:B--2---:R-:W-:Y:S01]  /*06e0*/  IADD3 R12, P0, PT, R0, UR14, RZ ;  /* 0x0000000e000c7c10 */ /* 0x004fe2000ff1e0ff */
[----:B0----5:R-:W-:-:S03]  /*06f0*/  IMAD R2, R18, UR19, RZ ;  /* 0x0000001312027c24 */ /* 0x021fc6000f8e02ff */
[----:B------:R-:W-:-:S03]  /*0700*/  IADD3.X R13, PT, PT, R6, UR8, RZ, P0, !PT ;  /* 0x00000008060d7c10 */ /* 0x000fc600087fe4ff */
[----:B------:R-:W-:-:S03]  /*0710*/  IMAD.WIDE.U32 R4, R18, UR18, R12 ;  /* 0x0000001212047c25 */ /* 0x000fc6000f8e000c */
[----:B------:R-:W-:-:S04]  /*0720*/  IADD3 R8, P0, PT, R4, UR22, RZ ;  /* 0x0000001604087c10 */ /* 0x000fc8000ff1e0ff */
[----:B------:R-:W-:-:S06]  /*0730*/  IADD3.X R9, PT, PT, R2, UR23, R5, P0, !PT ;  /* 0x0000001702097c10 */ /* 0x000fcc00087fe405 */
[----:B------:R-:W2:Y:S01]  /*0740*/  LDG.E.128 R8, desc[UR10][R8.64] ;  /* 0x0000000a08087981 */ /* 0x000ea2000c1e1d00 */
[----:B------:R-:W-:-:S05]  /*0750*/  VIADD R4, R0, 0x2000 ;  /* 0x0000200000047836 */ /* 0x000fca0000000000 */
[----:B------:R-:W-:-:S05]  /*0760*/  IADD3 R4, P0, PT, R4, UR14, RZ ;  /* 0x0000000e04047c10 */ /* 0x000fca000ff1e0ff */
[----:B------:R-:W-:Y:S01]  /*0770*/  IMAD.X R5, RZ, RZ, UR8, P0 ;  /* 0x00000008ff057e24 */ /* 0x000fe200080e06ff */
[----:B------:R-:W-:Y:S01]  /*0780*/  IADD3 R22, P0, PT, R12, UR20, RZ ;  /* 0x000000140c167c10 */ /* 0x000fe2000ff1e0ff */
[----:B------:R-:W-:-:S03]  /*0790*/  IMAD.WIDE.U32 R14, R18, UR18, R4 ;  /* 0x00000012120e7c25 */ /* 0x000fc6000f8e0004 */
[----:B------:R-:W-:Y:S02]  /*07a0*/  IADD3.X R23, PT, PT, R13, UR21, RZ, P0, !PT ;  /* 0x000000150d177c10 */ /* 0x000fe400087fe4ff */
[----:B------:R-:W-:-:S04]  /*07b0*/  IADD3 R12, P1, PT, R14, UR22, RZ ;  /* 0x000000160e0c7c10 */ /* 0x000fc8000ff3e0ff */
[----:B------:R-:W-:Y:S01]  /*07c0*/  IADD3.X R13, PT, PT, R2, UR23, R15, P1, !PT ;  /* 0x00000017020d7c10 */ /* 0x000fe20008ffe40f */
[----:B------:R-:W-:Y:S01]  /*07d0*/  VIADD R20, R0, 0x4000 ;  /* 0x0000400000147836 */ /* 0x000fe20000000000 */
[----:B--2---:R0:W-:Y:S04]  /*07e0*/  STG.E.128 desc[UR10][R22.64], R8 ;  /* 0x0000000816007986 */ /* 0x0041e8000c101d0a */
[----:B------:R-:W2:Y:S01]  /*07f0*/  LDG.E.128 R12, desc[UR10][R12.64] ;  /* 0x0000000a0c0c7981 */ /* 0x000ea2000c1e1d00 */
        /* <DEDUP_REMOVED lines=9> */
[----:B0-----:R-:W2:Y:S01]  /*0890*/  LDG.E.128 R8, desc[UR10][R26.64] ;  /* 0x0000000a1a087981 */ /* 0x001ea2000c1e1d00 */
[----:B------:R-:W-:-:S05]  /*08a0*/  IADD3 R4, P0, PT, R4, UR14, RZ ;  /* 0x0000000e04047c10 */ /* 0x000fca000ff1e0ff */
[----:B------:R-:W-:Y:S01]  /*08b0*/  IMAD.X R5, RZ, RZ, UR8, P0 ;  /* 0x00000008ff057e24 */ /* 0x000fe200080e06ff */
[----:B------:R-:W-:Y:S01]  /*08c0*/  IADD3 R20, P0, PT, R20, UR20, RZ ;  /* 0x0000001414147c10 */ /* 0x000fe2000ff1e0ff */
[----:B------:R-:W-:-:S03]  /*08d0*/  IMAD.WIDE.U32 R22, R18, UR18, R4 ;  /* 0x0000001212167c25 */ /* 0x000fc6000f8e0004 */
[----:B------:R-:W-:Y:S02]  /*08e0*/  IADD3.X R21, PT, PT, R21, UR21, RZ, P0, !PT ;  /* 0x0000001515157c10 */ /* 0x000fe400087fe4ff */
[----:B------:R-:W-:-:S04]  /*08f0*/  IADD3 R22, P1, PT, R22, UR22, RZ ;  /* 0x0000001616167c10 */ /* 0x000fc8000ff3e0ff */
[----:B------:R-:W-:Y:S01]  /*0900*/  IADD3.X R23, PT, PT, R2, UR23, R23, P1, !PT ;  /* 0x0000001702177c10 */ /* 0x000fe20008ffe417 */
[----:B--2---:R2:W-:Y:S04]  /*0910*/  STG.E.128 desc[UR10][R20.64], R8 ;  /* 0x0000000814007986 */ /* 0x0045e8000c101d0a */
[----:B-1----:R-:W3:Y:S01]  /*0920*/  LDG.E.128 R12, desc[UR10][R22.64] ;  /* 0x0000000a160c7981 */ /* 0x002ee2000c1e1d00 */
[----:B------:R-:W-:Y:S01]  /*0930*/  IADD3 R2, P0, PT, R4, UR20, RZ ;  /* 0x0000001404027c10 */ /* 0x000fe2000ff1e0ff */
[----:B------:R-:W-:Y:S02]  /*0940*/  VIADD R0, R0, 0x8000 ;  /* 0x0000800000007836 */ /* 0x000fe40000000000 */
[----:B------:R-:W-:Y:S01]  /*0950*/  IMAD.U32 R4, RZ, RZ, UR16 ;  /* 0x00000010ff047e24 */ /* 0x000fe2000f8e00ff */
[----:B------:R-:W-:Y:S01]  /*0960*/  IADD3.X R3, PT, PT, R5, UR21, RZ, P0, !PT ;  /* 0x0000001505037c10 */ /* 0x000fe200087fe4ff */
[----:B------:R-:W-:Y:S01]  /*0970*/  IMAD.MOV.U32 R6, RZ, RZ, RZ ;  /* 0x000000ffff067224 */ /* 0x000fe200078e00ff */
[----:B------:R-:W-:-:S04]  /*0980*/  ISETP.LT.U32.AND P0, PT, R0, UR9, PT ;  /* 0x0000000900007c0c */ /* 0x000fc8000bf01070 */
[----:B------:R-:W-:Y:S01]  /*0990*/  ISETP.GT.U32.AND.EX P0, PT, R4, RZ, PT, P0 ;  /* 0x000000ff0400720c */ /* 0x000fe20003f04100 */
[----:B---3--:R2:W-:-:S12]  /*09a0*/  STG.E.128 desc[UR10][R2.64], R12 ;  /* 0x0000000c02007986 */ /* 0x0085d8000c101d0a */
[----:B------:R-:W-:Y:S05]  /*09b0*/  @P0 BRA `(.L_x_7) ;  /* 0xfffffffc00480947 */ /* 0x000fea000383ffff */
.L_x_3:
[----:B------:R-:W-:Y:S05]  /*09c0*/  BSYNC.RECONVERGENT B0 ;  /* 0x0000000000007941 */ /* 0x000fea0003800200 */
.L_x_2:
[----:B------:R-:W1:Y:S02]  /*09d0*/  LDCU.64 UR4, c[0x0][0x3a0] ;  /* 0x00007400ff0477ac */ /* 0x000e640008000a00 */
[----:B-1----:R-:W-:-:S04]  /*09e0*/  UIADD3 UR4, UP0, UPT, UR4, -0x1, URZ ;  /* 0xffffffff04047890 */ /* 0x002fc8000ff1e0ff */
[----:B------:R-:W-:Y:S02]  /*09f0*/  UIADD3.X UR5, UPT, UPT, UR5, -0x1, URZ, UP0, !UPT ;  /* 0xffffffff05057890 */ /* 0x000fe400087fe4ff */
[----:B------:R-:W-:-:S04]  /*0a00*/  UISETP.NE.U32.AND UP0, UPT, UR4, URZ, UPT ;  /* 0x000000ff0400728c */ /* 0x000fc8000bf05070 */
[----:B------:R-:W-:-:S09]  /*0a10*/  UISETP.NE.AND.EX UP0, UPT, UR5, URZ, UPT, UP0 ;  /* 0x000000ff0500728c */ /* 0x000fd2000bf05300 */
[----:B------:R-:W-:Y:S05]  /*0a20*/  BRA.U !UP0, `(.L_x_8) ;  /* 0x0000000508a47547 */ /* 0x000fea000b800000 */
[----:B0-2---:R-:W-:Y:S01]  /*0a30*/  LOP3.LUT R3, RZ, UR14, RZ, 0x33, !PT ;  /* 0x0000000eff037c12 */ /* 0x005fe2000f8e33ff */
[C---:B------:R-:W-:Y:S01]  /*0a40*/  VIADD R24, R16.reuse, 0x6000 ;  /* 0x0000600010187836 */ /* 0x040fe20000000000 */
[----:B------:R-:W-:Y:S01]  /*0a50*/  LOP3.LUT R4, RZ, UR8, RZ, 0x33, !PT ;  /* 0x00000008ff047c12 */ /* 0x000fe2000f8e33ff */
[C---:B------:R-:W-:Y:S01]  /*0a60*/  VIADD R2, R16.reuse, 0x2000 ;  /* 0x0000200010027836 */ /* 0x040fe20000000000 */
[C---:B------:R-:W-:Y:S01]  /*0a70*/  IADD3 R0, P0, P1, -R16.reuse, UR6, R3 ;  /* 0x0000000610007c10 */ /* 0x040fe2000f91e103 */
[----:B------:R-:W-:Y:S01]  /*0a80*/  IMAD.MOV.U32 R17, RZ, RZ, RZ ;  /* 0x000000ffff117224 */ /* 0x000fe200078e00ff */
[----:B------:R-:W-:Y:S01]  /*0a90*/  LOP3.LUT R26, R16, 0x4000, RZ, 0xfc, !PT ;  /* 0x00004000101a7812 */ /* 0x000fe200078efcff */
[----:B------:R-:W-:Y:S01]  /*0aa0*/  IMAD.MOV.U32 R27, RZ, RZ, RZ ;  /* 0x000000ffff1b7224 */ /* 0x000fe200078e00ff */
[----:B------:R-:W-:Y:S01]  /*0ab0*/  IADD3.X R3, PT, PT, ~R7, UR7, R4, P0, P1 ;  /* 0x0000000707037c10 */ /* 0x000fe200087e2504 */
[----:B------:R-:W-:Y:S01]  /*0ac0*/  IMAD.MOV.U32 R25, RZ, RZ, RZ ;  /* 0x000000ffff197224 */ /* 0x000fe200078e00ff */
[----:B------:R-:W-:-:S07]  /*0ad0*/  LOP3.LUT R6, R0, 0x6000, RZ, 0xc0, !PT ;  /* 0x0000600000067812 */ /* 0x000fce00078ec0ff */
.L_x_14:
[----:B0-----:R-:W0:Y:S01]  /*0ae0*/  LDC.64 R4, c[0x0][0x388] ;  /* 0x0000e200ff047b82 */ /* 0x001e220000000a00 */
[----:B------:R-:W-:Y:S01]  /*0af0*/  ISETP.LT.U32.AND P0, PT, R16, UR9, PT ;  /* 0x0000000910007c0c */ /* 0x000fe2000bf01070 */
[----:B-1----:R-:W1:Y:S01]  /*0b00*/  LDCU.64 UR18, c[0x0][0x398] ;  /* 0x00007300ff1277ac */ /* 0x002e620008000a00 */
[----:B--2---:R-:W2:Y:S01]  /*0b10*/  LDCU.64 UR20, c[0x0][0x380] ;  /* 0x00007000ff1477ac */ /* 0x004ea20008000a00 */
[----:B0-----:R-:W-:-:S05]  /*0b20*/  IMAD.WIDE.U32 R4, R17, 0x4, R4 ;  /* 0x0000000411047825 */ /* 0x001fca00078e0004 */
[----:B---3--:R-:W3:Y:S01]  /*0b30*/  LDG.E.CONSTANT R9, desc[UR10][R4.64+0x4] ;  /* 0x0000040a04097981 */ /* 0x008ee2000c1e9900 */
[----:B------:R-:W-:Y:S01]  /*0b40*/  IMAD.U32 R8, RZ, RZ, UR16 ;  /* 0x00000010ff087e24 */ /* 0x000fe2000f8e00ff */
[----:B------:R-:W-:Y:S01]  /*0b50*/  BSSY.RECONVERGENT B0, `(.L_x_9) ;  /* 0x0000052000007945 */ /* 0x000fe20003800200 */
[----:B-----5:R-:W-:Y:S02]  /*0b60*/  IMAD.MOV.U32 R11, RZ, RZ, R18 ;  /* 0x000000ffff0b7224 */ /* 0x020fe400078e0012 */
[----:B------:R-:W-:Y:S01]  /*0b70*/  VIADD R17, R17, 0x1 ;  /* 0x0000000111117836 */ /* 0x000fe20000000000 */
[----:B------:R-:W-:Y:S01]  /*0b80*/  ISETP.GT.U32.AND.EX P0, PT, R8, R7, PT, P0 ;  /* 0x000000070800720c */ /* 0x000fe20003f04100 */
[----:B---3--:R-:W-:-:S12]  /*0b90*/  IMAD.MOV.U32 R18, RZ, RZ, R9 ;  /* 0x000000ffff127224 */ /* 0x008fd800078e0009 */
[----:B-12---:R-:W-:Y:S05]  /*0ba0*/  @!P0 BRA `(.L_x_10) ;  /* 0x0000000400308947 */ /* 0x006fea0003800000 */
[----:B------:R-:W-:Y:S01]  /*0bb0*/  ISETP.NE.U32.AND P0, PT, R6, 0x6000, PT ;  /* 0x000060000600780c */ /* 0x000fe20003f05070 */
[----:B------:R-:W-:Y:S01]  /*0bc0*/  IMAD.U32 R4, RZ, RZ, UR14 ;  /* 0x0000000eff047e24 */ /* 0x000fe2000f8e00ff */
[----:B------:R-:W-:Y:S01]  /*0bd0*/  BSSY.RECONVERGENT B1, `(.L_x_11) ;  /* 0x0000025000017945 */ /* 0x000fe20003800200 */
[----:B------:R-:W-:Y:S01]  /*0be0*/  IMAD.U32 R21, RZ, RZ, UR8 ;  /* 0x00000008ff157e24 */ /* 0x000fe2000f8e00ff */
[----:B------:R-:W-:Y:S01]  /*0bf0*/  ISETP.NE.AND.EX P0, PT, RZ, RZ, PT, P0 ;  /* 0x000000ffff00720c */ /* 0x000fe20003f05300 */
[----:B------:R-:W-:Y:S02]  /*0c00*/  IMAD.MOV.U32 R20, RZ, RZ, R4 ;  /* 0x000000ffff147224 */ /* 0x000fe400078e0004 */
[----:B------:R-:W-:Y:S02]  /*0c10*/  IMAD.U32 R5, RZ, RZ, UR15 ;  /* 0x0000000fff057e24 */ /* 0x000fe4000f8e00ff */
[----:B------:R-:W-:-:S04]  /*0c20*/  IMAD.WIDE.U32 R22, R11, UR18, R20 ;  /* 0x000000120b167c25 */ /* 0x000fc8000f8e0014 */
[----:B------:R-:W-:Y:S02]  /*0c30*/  IMAD R5, R11, UR19, RZ ;  /* 0x000000130b057c24 */ /* 0x000fe4000f8e02ff */
[----:B------:R-:W-:-:S04]  /*0c40*/  IMAD.WIDE.U32 R20, R9, UR18, R20 ;  /* 0x0000001209147c25 */ /* 0x000fc8000f8e0014 */
[----:B------:R-:W-:Y:S02]  /*0c50*/  IMAD R9, R9, UR19, RZ ;  /* 0x0000001309097c24 */ /* 0x000fe4000f8e02ff */
[----:B------:R-:W-:Y:S02]  /*0c60*/  IMAD.IADD R4, R23, 0x1, R5 ;  /* 0x0000000117047824 */ /* 0x000fe400078e0205 */
[----:B------:R-:W-:Y:S02]  /*0c70*/  IMAD.IADD R5, R21, 0x1, R9 ;  /* 0x0000000115057824 */ /* 0x000fe400078e0209 */
[----:B------:R-:W-:Y:S02]  /*0c80*/  IMAD.MOV.U32 R28, RZ, RZ, R16 ;  /* 0x000000ffff1c7224 */ /* 0x000fe400078e0010 */
[----:B------:R-:W-:Y:S01]  /*0c90*/  IMAD.MOV.U32 R29, RZ, RZ, R7 ;  /* 0x000000ffff1d7224 */ /* 0x000fe200078e0007 */
[----:B------:R-:W-:Y:S06]  /*0ca0*/  @!P0 BRA `(.L_x_12) ;  /* 0x00000000005c8947 */ /* 0x000fec0003800000 */
[----:B------:R-:W0:Y:S02]  /*0cb0*/  LDCU.64 UR12, c[0x0][0x380] ;  /* 0x00007000ff0c77ac */ /* 0x000e240008000a00 */
[----:B0-----:R-:W-:-:S04]  /*0cc0*/  IADD3 R14, P0, P1, R20, UR12, R16 ;  /* 0x0000000c140e7c10 */ /* 0x001fc8000f91e010 */
[----:B------:R-:W-:-:S05]  /*0cd0*/  IADD3.X R15, PT, PT, R5, UR13, R7, P0, P1 ;  /* 0x0000000d050f7c10 */ /* 0x000fca00087e2407 */
[----:B------:R-:W2:Y:S01]  /*0ce0*/  LDG.E.128 R8, desc[UR10][R14.64] ;  /* 0x0000000a0e087981 */ /* 0x000ea2000c1e1d00 */
[----:B------:R-:W-:Y:S01]  /*0cf0*/  IADD3 R12, P0, P1, R22, UR12, R16 ;  /* 0x0000000c160c7c10 */ /* 0x000fe2000f91e010 */
[----:B------:R-:W-:Y:S02]  /*0d00*/  IMAD.MOV.U32 R28, RZ, RZ, R2 ;  /* 0x000000ffff1c7224 */ /* 0x000fe400078e0002 */
[----:B------:R-:W-:Y:S01]  /*0d10*/  IMAD.MOV.U32 R29, RZ, RZ, RZ ;  /* 0x000000ffff1d7224 */ /* 0x000fe200078e00ff */
[----:B------:R-:W-:Y:S02]  /*0d20*/  IADD3.X R13, PT, PT, R4, UR13, R7, P0, P1 ;  /* 0x0000000d040d7c10 */ /* 0x000fe400087e2407 */
[----:B------:R-:W-:-:S04]  /*0d30*/  ISETP.NE.U32.AND P0, PT, R6, RZ, PT ;  /* 0x000000ff0600720c */ /* 0x000fc80003f05070 */
[----:B------:R-:W-:Y:S01]  /*0d40*/  ISETP.NE.AND.EX P0, PT, RZ, RZ, PT, P0 ;  /* 0x000000ffff00720c */ /* 0x000fe20003f05300 */
[----:B--2---:R0:W-:-:S12]  /*0d50*/  STG.E.128 desc[UR10][R12.64], R8 ;  /* 0x000000080c007986 */ /* 0x0041d8000c101d0a */
[----:B------:R-:W-:Y:S05]  /*0d60*/  @!P0 BRA `(.L_x_12) ;  /* 0x00000000002c8947 */ /* 0x000fea0003800000 */
[----:B0-----:R-:W2:Y:S01]  /*0d70*/  LDG.E.128 R8, desc[UR10][R14.64+0x2000] ;  /* 0x0020000a0e087981 */ /* 0x001ea2000c1e1d00 */
[----:B------:R-:W-:Y:S01]  /*0d80*/  ISETP.NE.U32.AND P0, PT, R6, 0x2000, PT ;  /* 0x000020000600780c */ /* 0x000fe20003f05070 */
[----:B------:R-:W-:Y:S02]  /*0d90*/  IMAD.MOV.U32 R28, RZ, RZ, R26 ;  /* 0x000000ffff1c7224 */ /* 0x000fe400078e001a */
[----:B------:R-:W-:Y:S01]  /*0da0*/  IMAD.MOV.U32 R29, RZ, RZ, R27 ;  /* 0x000000ffff1d7224 */ /* 0x000fe200078e001b */
[----:B------:R-:W-:Y:S01]  /*0db0*/  ISETP.NE.AND.EX P0, PT, RZ, RZ, PT, P0 ;  /* 0x000000ffff00720c */ /* 0x000fe20003f05300 */
[----:B--2---:R1:W-:-:S12]  /*0dc0*/  STG.E.128 desc[UR10][R12.64+0x2000], R8 ;  /* 0x002000080c007986 */ /* 0x0043d8000c101d0a */
[----:B------:R-:W-:Y:S05]  /*0dd0*/  @!P0 BRA `(.L_x_12) ;  /* 0x0000000000108947 */ /* 0x000fea0003800000 */
[----:B-1----:R-:W2:Y:S01]  /*0de0*/  LDG.E.128 R8, desc[UR10][R14.64+0x4000] ;  /* 0x0040000a0e087981 */ /* 0x002ea2000c1e1d00 */
[----:B------:R-:W-:Y:S02]  /*0df0*/  IMAD.MOV.U32 R28, RZ, RZ, R24 ;  /* 0x000000ffff1c7224 */ /* 0x000fe400078e0018 */
[----:B------:R-:W-:Y:S01]  /*0e00*/  IMAD.MOV.U32 R29, RZ, RZ, R25 ;  /* 0x000000ffff1d7224 */ /* 0x000fe200078e0019 */
[----:B--2---:R2:W-:Y:S06]  /*0e10*/  STG.E.128 desc[UR10][R12.64+0x4000], R8 ;  /* 0x004000080c007986 */ /* 0x0045ec000c101d0a */
.L_x_12:
[----:B------:R-:W-:Y:S05]  /*0e20*/  BSYNC.RECONVERGENT B1 ;  /* 0x0000000000017941 */ /* 0x000fea0003800200 */
.L_x_11:
[----:B------:R-:W-:-:S04]  /*0e30*/  ISETP.GE.U32.AND P0, PT, R0, 0x6000, PT ;  /* 0x000060000000780c */ /* 0x000fc80003f06070 */
[----:B------:R-:W-:-:S13]  /*0e40*/  ISETP.GE.U32.AND.EX P0, PT, R3, RZ, PT, P0 ;  /* 0x000000ff0300720c */ /* 0x000fda0003f06100 */
[----:B------:R-:W-:Y:S05]  /*0e50*/  @!P0 BRA `(.L_x_10) ;  /* 0x0000000000848947 */ /* 0x000fea0003800000 */
.L_x_13:
[----:B012---:R-:W-:-:S04]  /*0e60*/  IADD3 R10, P0, P1, R20, UR20, R28 ;  /* 0x00000014140a7c10 */ /* 0x007fc8000f91e01c */
[----:B------:R-:W-:-:S06]  /*0e70*/  IADD3.X R11, PT, PT, R5, UR21, R29, P0, P1 ;  /* 0x00000015050b7c10 */ /* 0x000fcc00087e241d */
[----:B---3--:R-:W2:Y:S01]  /*0e80*/  LDG.E.128 R8, desc[UR10][R10.64] ;  /* 0x0000000a0a087981 */ /* 0x008ea2000c1e1d00 */
[----:B------:R-:W-:Y:S01]  /*0e90*/  IADD3 R12, P0, P1, R22, UR20, R28 ;  /* 0x00000014160c7c10 */ /* 0x000fe2000f91e01c */
[----:B------:R-:W-:-:S03]  /*0ea0*/  VIADD R19, R28, 0x2000 ;  /* 0x000020001c137836 */ /* 0x000fc60000000000 */
[----:B------:R-:W-:Y:S02]  /*0eb0*/  IADD3.X R13, PT, PT, R4, UR21, R29, P0, P1 ;  /* 0x00000015040d7c10 */ /* 0x000fe400087e241d */
[----:B------:R-:W-:-:S04]  /*0ec0*/  IADD3 R14, P0, P1, R20, UR20, R19 ;  /* 0x00000014140e7c10 */ /* 0x000fc8000f91e013 */
[----:B------:R-:W-:Y:S01]  /*0ed0*/  IADD3.X R15, PT, PT, R5, UR21, RZ, P0, P1 ;  /* 0x00000015050f7c10 */ /* 0x000fe200087e24ff */
[----:B--2---:R0:W-:Y:S05]  /*0ee0*/  STG.E.128 desc[UR10][R12.64], R8 ;  /* 0x000000080c007986 */ /* 0x0041ea000c101d0a */
[----:B0-----:R-:W2:Y:S01]  /*0ef0*/  LDG.E.128 R12, desc[UR10][R14.64] ;  /* 0x0000000a0e0c7981 */ /* 0x001ea2000c1e1d00 */
[----:B------:R-:W-:Y:S01]  /*0f00*/  IADD3 R8, P0, P1, R22, UR20, R19 ;  /* 0x0000001416087c10 */ /* 0x000fe2000f91e013 */
[----:B------:R-:W-:-:S03]  /*0f10*/  VIADD R19, R28, 0x4000 ;  /* 0x000040001c137836 */ /* 0x000fc60000000000 */
[----:B------:R-:W-:Y:S02]  /*0f20*/  IADD3.X R9, PT, PT, R4, UR21, RZ, P0, P1 ;  /* 0x0000001504097c10 */ /* 0x000fe400087e24ff */
        /* <DEDUP_REMOVED lines=12> */
[----:B------:R-:W-:Y:S02]  /*0ff0*/  VIADD R28, R28, 0x8000 ;  /* 0x000080001c1c7836 */ /* 0x000fe40000000000 */
[----:B------:R-:W-:Y:S01]  /*1000*/  IMAD.U32 R19, RZ, RZ, UR16 ;  /* 0x00000010ff137e24 */ /* 0x000fe2000f8e00ff */
[----:B------:R-:W-:Y:S01]  /*1010*/  IADD3.X R9, PT, PT, R4, UR21, RZ, P0, P1 ;  /* 0x0000001504097c10 */ /* 0x000fe200087e24ff */
[----:B------:R-:W-:Y:S01]  /*1020*/  IMAD.MOV.U32 R29, RZ, RZ, RZ ;  /* 0x000000ffff1d7224 */ /* 0x000fe200078e00ff */
[----:B------:R-:W-:-:S04]  /*1030*/  ISETP.LT.U32.AND P0, PT, R28, UR9, PT ;  /* 0x000000091c007c0c */ /* 0x000fc8000bf01070 */
[----:B------:R-:W-:Y:S01]  /*1040*/  ISETP.GT.U32.AND.EX P0, PT, R19, RZ, PT, P0 ;  /* 0x000000ff1300720c */ /* 0x000fe20003f04100 */
[----:B--2---:R3:W-:-:S12]  /*1050*/  STG.E.128 desc[UR10][R8.64], R12 ;  /* 0x0000000c08007986 */ /* 0x0047d8000c101d0a */
[----:B------:R-:W-:Y:S05]  /*1060*/  @P0 BRA `(.L_x_13) ;  /* 0xfffffffc007c0947 */ /* 0x000fea000383ffff */
.L_x_10:
[----:B------:R-:W-:Y:S05]  /*1070*/  BSYNC.RECONVERGENT B0 ;  /* 0x0000000000007941 */ /* 0x000fea0003800200 */
.L_x_9:
[----:B------:R-:W-:Y:S01]  /*1080*/  IMAD.U32 R4, RZ, RZ, UR5 ;  /* 0x00000005ff047e24 */ /* 0x000fe2000f8e00ff */
[----:B------:R-:W-:-:S04]  /*1090*/  ISETP.LT.U32.AND P0, PT, R17, UR4, PT ;  /* 0x0000000411007c0c */ /* 0x000fc8000bf01070 */
[----:B------:R-:W-:-:S13]  /*10a0*/  ISETP.GT.U32.AND.EX P0, PT, R4, RZ, PT, P0 ;  /* 0x000000ff0400720c */ /* 0x000fda0003f04100 */
[----:B------:R-:W-:Y:S05]  /*10b0*/  @P0 BRA `(.L_x_14) ;  /* 0xfffffff800880947 */ /* 0x000fea000383ffff */
.L_x_8:
[----:B------:R-:W-:Y:S01]  /*10c0*/  IMAD.U32 R0, RZ, RZ, UR16 ;  /* 0x00000010ff007e24 */ /* 0x000fe2000f8e00ff */
[----:B------:R-:W-:Y:S01]  /*10d0*/  ISETP.LT.U32.AND P0, PT, R16, UR9, PT ;  /* 0x0000000910007c0c */ /* 0x000fe2000bf01070 */
[----:B------:R-:W-:Y:S02]  /*10e0*/  IMAD.U32 R4, RZ, RZ, UR14 ;  /* 0x0000000eff047e24 */ /* 0x000fe4000f8e00ff */
[----:B0-2---:R-:W-:Y:S01]  /*10f0*/  IMAD.U32 R3, RZ, RZ, UR8 ;  /* 0x00000008ff037e24 */ /* 0x005fe2000f8e00ff */
[----:B------:R-:W-:Y:S01]  /*1100*/  ISETP.GT.U32.AND.EX P0, PT, R0, R7, PT, P0 ;  /* 0x000000070000720c */ /* 0x000fe20003f04100 */
[----:B------:R-:W-:Y:S02]  /*1110*/  IMAD.MOV.U32 R2, RZ, RZ, R4 ;  /* 0x000000ffff027224 */ /* 0x000fe400078e0004 */
[----:B------:R-:W-:Y:S02]  /*1120*/  IMAD.U32 R5, RZ, RZ, UR15 ;  /* 0x0000000fff057e24 */ /* 0x000fe4000f8e00ff */
[----:B-----5:R-:W-:-:S04]  /*1130*/  IMAD.WIDE.U32 R2, R18, UR18, R2 ;  /* 0x0000001212027c25 */ /* 0x020fc8000f8e0002 */
[----:B------:R-:W-:-:S04]  /*1140*/  IMAD R18, R18, UR19, R3 ;  /* 0x0000001312127c24 */ /* 0x000fc8000f8e0203 */
[----:B------:R-:W-:Y:S05]  /*1150*/  @!P0 EXIT ;  /* 0x000000000000894d */ /* 0x000fea0003800000 */
[----:B------:R-:W-:Y:S01]  /*1160*/  LOP3.LUT R5, RZ, UR14, RZ, 0x33, !PT ;  /* 0x0000000eff057c12 */ /* 0x000fe2000f8e33ff */
[----:B------:R-:W0:Y:S01]  /*1170*/  LDCU.64 UR12, c[0x0][0x380] ;  /* 0x00007000ff0c77ac */ /* 0x000e220008000a00 */
[----:B------:R-:W-:Y:S01]  /*1180*/  LOP3.LUT R0, RZ, UR8, RZ, 0x33, !PT ;  /* 0x00000008ff007c12 */ /* 0x000fe2000f8e33ff */
[----:B------:R-:W-:Y:S01]  /*1190*/  BSSY.RECONVERGENT B0, `(.L_x_15) ;  /* 0x0000024000007945 */ /* 0x000fe20003800200 */
[----:B------:R-:W-:Y:S01]  /*11a0*/  IADD3 R5, P0, P2, -R16, UR6, R5 ;  /* 0x0000000610057c10 */ /* 0x000fe2000fa1e105 */
[----:B------:R-:W2:Y:S03]  /*11b0*/  LDCU.64 UR18, c[0x0][0x390] ;  /* 0x00007200ff1277ac */ /* 0x000ea60008000a00 */
[----:B------:R-:W-:Y:S02]  /*11c0*/  LOP3.LUT R4, R5, 0x6000, RZ, 0xc0, !PT ;  /* 0x0000600005047812 */ /* 0x000fe400078ec0ff */
[----:B------:R-:W-:-:S02]  /*11d0*/  IADD3.X R0, PT, PT, ~R7, UR7, R0, P0, P2 ;  /* 0x0000000707007c10 */ /* 0x000fc400087e4500 */
[----:B------:R-:W-:Y:S02]  /*11e0*/  ISETP.NE.U32.AND P1, PT, R4, 0x6000, PT ;  /* 0x000060000400780c */ /* 0x000fe40003f25070 */
[----:B------:R-:W-:Y:S02]  /*11f0*/  ISETP.GE.U32.AND P0, PT, R5, 0x6000, PT ;  /* 0x000060000500780c */ /* 0x000fe40003f06070 */
[----:B------:R-:W-:Y:S02]  /*1200*/  ISETP.NE.AND.EX P1, PT, RZ, RZ, PT, P1 ;  /* 0x000000ffff00720c */ /* 0x000fe40003f25310 */
[----:B------:R-:W-:-:S11]  /*1210*/  ISETP.GE.U32.AND.EX P0, PT, R0, RZ, PT, P0 ;  /* 0x000000ff0000720c */ /* 0x000fd60003f06100 */
[----:B0-2---:R-:W-:Y:S05]  /*1220*/  @!P1 BRA `(.L_x_16) ;  /* 0x0000000000689947 */ /* 0x005fea0003800000 */
[----:B------:R-:W3:Y:S01]  /*1230*/  LDCU.64 UR4, c[0x0][0x390] ;  /* 0x00007200ff0477ac */ /* 0x000ee20008000a00 */
[----:B------:R-:W-:Y:S01]  /*1240*/  SHF.R.U64 R0, R5, 0xd, R0 ;  /* 0x0000000d05007819 */ /* 0x000fe20000001200 */
[----:B------:R-:W1:Y:S04]  /*1250*/  LDCU.64 UR6, c[0x0][0x380] ;  /* 0x00007000ff0677ac */ /* 0x000e680008000a00 */
[----:B------:R-:W-:-:S05]  /*1260*/  VIADD R0, R0, 0x1 ;  /* 0x0000000100007836 */ /* 0x000fca0000000000 */
[----:B------:R-:W-:-:S04]  /*1270*/  LOP3.LUT R0, R0, 0x3, RZ, 0xc0, !PT ;  /* 0x0000000300007812 */ /* 0x000fc800078ec0ff */
[----:B------:R-:W-:Y:S01]  /*1280*/  IADD3 R0, P2, PT, RZ, -R0, RZ ;  /* 0x80000000ff007210 */ /* 0x000fe20007f5e0ff */
[----:B---3--:R-:W-:Y:S02]  /*1290*/  IMAD.U32 R15, RZ, RZ, UR4 ;  /* 0x00000004ff0f7e24 */ /* 0x008fe4000f8e00ff */
[----:B------:R-:W-:Y:S01]  /*12a0*/  IMAD.U32 R14, RZ, RZ, UR5 ;  /* 0x00000005ff0e7e24 */ /* 0x000fe2000f8e00ff */
[----:B-1----:R-:W-:Y:S01]  /*12b0*/  IADD3 R13, P1, PT, R2, UR6, RZ ;  /* 0x00000006020d7c10 */ /* 0x002fe2000ff3e0ff */
[----:B------:R-:W-:Y:S01]  /*12c0*/  IMAD.X R6, RZ, RZ, -0x1, P2 ;  /* 0xffffffffff067424 */ /* 0x000fe200010e06ff */
[----:B------:R-:W-:Y:S02]  /*12d0*/  IADD3 R15, P3, PT, R15, UR14, RZ ;  /* 0x0000000e0f0f7c10 */ /* 0x000fe4000ff7e0ff */
[----:B------:R-:W-:Y:S02]  /*12e0*/  IADD3.X R12, PT, PT, R18, UR7, RZ, P1, !PT ;  /* 0x00000007120c7c10 */ /* 0x000fe40008ffe4ff */
[----:B------:R-:W-:-:S09]  /*12f0*/  IADD3.X R14, PT, PT, R14, UR8, RZ, P3, !PT ;  /* 0x000000080e0e7c10 */ /* 0x000fd20009ffe4ff */
.L_x_17:
        /* <DEDUP_REMOVED lines=13> */
.L_x_16:
[----:B------:R-:W-:Y:S05]  /*13d0*/  BSYNC.RECONVERGENT B0 ;  /* 0x0000000000007941 */ /* 0x000fea0003800200 */
.L_x_15:
[----:B------:R-:W-:Y:S05]  /*13e0*/  @!P0 EXIT ;  /* 0x000000000000894d */ /* 0x000fea0003800000 */
.L_x_18:
[----:B------:R-:W-:Y:S02]  /*13f0*/  IMAD.U32 R17, RZ, RZ, UR18 ;  /* 0x00000012ff117e24 */ /* 0x000fe4000f8e00ff */
[----:B------:R-:W-:-:S03]  /*1400*/  IMAD.U32 R0, RZ, RZ, UR19 ;  /* 0x00000013ff007e24 */ /* 0x000fc6000f8e00ff */
[----:B01-3--:R-:W-:-:S04]  /*1410*/  IADD3 R8, P0, P1, R16, UR14, R17 ;  /* 0x0000000e10087c10 */ /* 0x00bfc8000f91e011 */
[----:B------:R-:W-:-:S06]  /*1420*/  IADD3.X R9, PT, PT, R7, UR8, R0, P0, P1 ;  /* 0x0000000807097c10 */ /* 0x000fcc00087e2400 */
[----:B--2---:R-:W2:Y:S01]  /*1430*/  LDG.E.128 R8, desc[UR10][R8.64] ;  /* 0x0000000a08087981 */ /* 0x004ea2000c1e1d00 */
[----:B------:R-:W-:Y:S01]  /*1440*/  VIADD R22, R16, 0x2000 ;  /* 0x0000200010167836 */ /* 0x000fe20000000000 */
[----:B------:R-:W-:-:S04]  /*1450*/  IADD3 R20, P0, P1, R2, UR12, R16 ;  /* 0x0000000c02147c10 */ /* 0x000fc8000f91e010 */
[----:B------:R-:W-:Y:S02]  /*1460*/  IADD3 R4, P2, P3, R22, UR14, R17 ;  /* 0x0000000e16047c10 */ /* 0x000fe4000fb5e011 */
[----:B------:R-:W-:Y:S02]  /*1470*/  IADD3.X R21, PT, PT, R18, UR13, R7, P0, P1 ;  /* 0x0000000d12157c10 */ /* 0x000fe400087e2407 */
[----:B------:R-:W-:Y:S01]  /*1480*/  IADD3.X R5, PT, PT, RZ, UR8, R0, P2, P3 ;  /* 0x00000008ff057c10 */ /* 0x000fe200097e6400 */
[----:B------:R-:W-:Y:S02]  /*1490*/  VIADD R24, R16, 0x4000 ;  /* 0x0000400010187836 */ /* 0x000fe40000000000 */
[----:B--2---:R0:W-:Y:S04]  /*14a0*/  STG.E.128 desc[UR10][R20.64], R8 ;  /* 0x0000000814007986 */ /* 0x0041e8000c101d0a */
[----:B------:R-:W2:Y:S01]  /*14b0*/  LDG.E.128 R4, desc[UR10][R4.64] ;  /* 0x0000000a04047981 */ /* 0x000ea2000c1e1d00 */
[----:B------:R-:W-:-:S02]  /*14c0*/  IADD3 R22, P0, P1, R2, UR12, R22 ;  /* 0x0000000c02167c10 */ /* 0x000fc4000f91e016 */
[----:B------:R-:W-:Y:S02]  /*14d0*/  IADD3 R12, P2, P3, R24, UR14, R17 ;  /* 0x0000000e180c7c10 */ /* 0x000fe4000fb5e011 */
[----:B------:R-:W-:Y:S02]  /*14e0*/  IADD3.X R23, PT, PT, R18, UR13, RZ, P0, P1 ;  /* 0x0000000d12177c10 */ /* 0x000fe400087e24ff */
[----:B------:R-:W-:Y:S01]  /*14f0*/  IADD3.X R13, PT, PT, RZ, UR8, R0, P2, P3 ;  /* 0x00000008ff0d7c10 */ /* 0x000fe200097e6400 */
[----:B------:R-:W-:Y:S02]  /*1500*/  VIADD R19, R16, 0x6000 ;  /* 0x0000600010137836 */ /* 0x000fe40000000000 */
[----:B--2---:R1:W-:Y:S04]  /*1510*/  STG.E.128 desc[UR10][R22.64], R4 ;  /* 0x0000000416007986 */ /* 0x0043e8000c101d0a */
[----:B------:R-:W2:Y:S01]  /*1520*/  LDG.E.128 R12, desc[UR10][R12.64] ;  /* 0x0000000a0c0c7981 */ /* 0x000ea2000c1e1d00 */
[----:B------:R-:W-:-:S02]  /*1530*/  IADD3 R24, P0, P1, R2, UR12, R24 ;  /* 0x0000000c02187c10 */ /* 0x000fc4000f91e018 */
[----:B0-----:R-:W-:Y:S02]  /*1540*/  IADD3 R8, P2, P3, R19, UR14, R17 ;  /* 0x0000000e13087c10 */ /* 0x001fe4000fb5e011 */
[----:B------:R-:W-:Y:S02]  /*1550*/  IADD3.X R25, PT, PT, R18, UR13, RZ, P0, P1 ;  /* 0x0000000d12197c10 */ /* 0x000fe400087e24ff */
[----:B------:R-:W-:-:S03]  /*1560*/  IADD3.X R9, PT, PT, RZ, UR8, R0, P2, P3 ;  /* 0x00000008ff097c10 */ /* 0x000fc600097e6400 */
[----:B--2---:R2:W-:Y:S04]  /*1570*/  STG.E.128 desc[UR10][R24.64], R12 ;  /* 0x0000000c18007986 */ /* 0x0045e8000c101d0a */
[----:B-1----:R-:W3:Y:S01]  /*1580*/  LDG.E.128 R20, desc[UR10][R8.64] ;  /* 0x0000000a08147981 */ /* 0x002ee2000c1e1d00 */
[----:B------:R-:W-:Y:S01]  /*1590*/  IADD3 R10, P0, P1, R2, UR12, R19 ;  /* 0x0000000c020a7c10 */ /* 0x000fe2000f91e013 */
[----:B------:R-:W-:Y:S02]  /*15a0*/  VIADD R16, R16, 0x8000 ;  /* 0x0000800010107836 */ /* 0x000fe40000000000 */
[----:B------:R-:W-:Y:S01]  /*15b0*/  IMAD.U32 R0, RZ, RZ, UR16 ;  /* 0x00000010ff007e24 */ /* 0x000fe2000f8e00ff */
[----:B------:R-:W-:Y:S01]  /*15c0*/  IADD3.X R11, PT, PT, R18, UR13, RZ, P0, P1 ;  /* 0x0000000d120b7c10 */ /* 0x000fe200087e24ff */
[----:B------:R-:W-:Y:S01]  /*15d0*/  IMAD.MOV.U32 R7, RZ, RZ, RZ ;  /* 0x000000ffff077224 */ /* 0x000fe200078e00ff */
[----:B------:R-:W-:-:S04]  /*15e0*/  ISETP.LT.U32.AND P0, PT, R16, UR9, PT ;  /* 0x0000000910007c0c */ /* 0x000fc8000bf01070 */
[----:B------:R-:W-:Y:S01]  /*15f0*/  ISETP.GT.U32.AND.EX P0, PT, R0, RZ, PT, P0 ;  /* 0x000000ff0000720c */ /* 0x000fe20003f04100 */
[----:B---3--:R2:W-:-:S12]  /*1600*/  STG.E.128 desc[UR10][R10.64], R20 ;  /* 0x000000140a007986 */ /* 0x0085d8000c101d0a */
[----:B------:R-:W-:Y:S05]  /*1610*/  @P0 BRA `(.L_x_18) ;  /* 0xfffffffc00740947 */ /* 0x000fea000383ffff */
[----:B------:R-:W-:Y:S05]  /*1620*/  EXIT ;  /* 0x000000000000794d */ /* 0x000fea0003800000 */
        .weak           $__internal_0_$__cuda_sm20_div_u64
        .type           $__internal_0_$__cuda_sm20_div_u64,@function
        .size           $__internal_0_$__cuda_sm20_div_u64,(.L_x_87 - $__internal_0_$__cuda_sm20_div_u64)
$__internal_0_$__cuda_sm20_div_u64:
[----:B------:R-:W-:Y:S01]  /*1630*/  UMOV UR4, UR6 ;  /* 0x0000000600047c82 */ /* 0x000fe20008000000 */
[----:B------:R-:W-:Y:S02]  /*1640*/  UMOV UR5, URZ ;  /* 0x000000ff00057c82 */ /* 0x000fe40008000000 */
[----:B------:R-:W0:Y:S02]  /*1650*/  I2F.U64.RP R0, UR4 ;  /* 0x0000000400007d12 */ /* 0x000e240008309000 */
[----:B0-----:R-:W0:Y:S02]  /*1660*/  MUFU.RCP R0, R0 ;  /* 0x0000000000007308 */ /* 0x001e240000001000 */
[----:B0-----:R-:W-:-:S15]  /*1670*/  VIADD R2, R0, 0x1ffffffe ;  /* 0x1ffffffe00027836 */ /* 0x001fde0000000000 */
[----:B------:R-:W-:-:S15]  /*1680*/  NOP ;  /* 0x0000000000007918 */ /* 0x000fde0000000000 */
[----:B------:R-:W-:-:S15]  /*1690*/  NOP ;  /* 0x0000000000007918 */ /* 0x000fde0000000000 */
[----:B------:R-:W-:-:S15]  /*16a0*/  NOP ;  /* 0x0000000000007918 */ /* 0x000fde0000000000 */
[----:B------:R-:W0:Y:S02]  /*16b0*/  F2I.U64.TRUNC R2, R2 ;  /* 0x0000000200027311 */ /* 0x000e24000020d800 */
[----:B0-----:R-:W-:Y:S01]  /*16c0*/  R2UR UR4, R2 ;  /* 0x00000000020472ca */ /* 0x001fe200000e0000 */
[----:B------:R-:W-:Y:S01]  /*16d0*/  IMAD.MOV.U32 R2, RZ, RZ, R4 ;  /* 0x000000ffff027224 */ /* 0x000fe200078e0004 */
[----:B------:R-:W-:Y:S01]  /*16e0*/  R2UR UR5, R3 ;  /* 0x00000000030572ca */ /* 0x000fe200000e0000 */
[----:B------:R-:W-:-:S10]  /*16f0*/  IMAD.MOV.U32 R3, RZ, RZ, 0x0 ;  /* 0x00000000ff037424 */ /* 0x000fd400078e00ff */
[----:B------:R-:W-:-:S04]  /*1700*/  UIMAD.WIDE.U32 UR8, UR4, UR6, URZ ;  /* 0x00000006040872a5 */ /* 0x000fc8000f8e00ff */
[----:B------:R-:W-:Y:S02]  /*1710*/  UIADD3 UR11, UP0, UPT, URZ, -UR8, URZ ;  /* 0x80000008ff0b7290 */ /* 0x000fe4000ff1e0ff */
[----:B------:R-:W-:Y:S02]  /*1720*/  UIMAD UR10, UR5, UR6, UR9 ;  /* 0x00000006050a72a4 */ /* 0x000fe4000f8e0209 */
[----:B------:R-:W-:Y:S02]  /*1730*/  UIMAD.WIDE.U32 UR8, UR4, UR11, URZ ;  /* 0x0000000b040872a5 */ /* 0x000fe4000f8e00ff */
[----:B------:R-:W-:-:S05]  /*1740*/  UIADD3.X UR13, UPT, UPT, URZ, ~UR10, URZ, UP0, !UPT ;  /* 0x8000000aff0d7290 */ /* 0x000fca00087fe4ff */
[----:B------:R-:W-:Y:S01]  /*1750*/  UMOV UR8, UR9 ;  /* 0x0000000900087c82 */ /* 0x000fe20008000000 */
[----:B------:R-:W-:Y:S02]  /*1760*/  UMOV UR9, UR4 ;  /* 0x0000000400097c82 */ /* 0x000fe40008000000 */
[----:B------:R-:W-:-:S04]  /*1770*/  UIMAD.WIDE.U32 UR8, UP0, UR4, UR13, UR8 ;  /* 0x0000000d040872a5 */ /* 0x000fc8000f800008 */
[----:B------:R-:W-:Y:S02]  /*1780*/  UIMAD.WIDE.U32 UR8, UP1, UR5, UR11, UR8 ;  /* 0x0000000b050872a5 */ /* 0x000fe4000f820008 */
[----:B------:R-:W-:Y:S02]  /*1790*/  UIMAD.WIDE.U32 UR10, UR5, UR13, URZ ;  /* 0x0000000d050a72a5 */ /* 0x000fe4000f8e00ff */
[----:B------:R-:W-:Y:S02]  /*17a0*/  UIMAD UR13, UR5, UR13, URZ ;  /* 0x0000000d050d72a4 */ /* 0x000fe4000f8e02ff */
[----:B------:R-:W-:Y:S02]  /*17b0*/  UIADD3.X UR8, UPT, UPT, UR11, UR5, URZ, UP0, !UPT ;  /* 0x000000050b087290 */ /* 0x000fe400087fe4ff */
[----:B------:R-:W-:-:S04]  /*17c0*/  UIADD3 UR9, UP2, UPT, UR13, UR9, URZ ;  /* 0x000000090d097290 */ /* 0x000fc8000ff5e0ff */
[----:B------:R-:W-:Y:S02]  /*17d0*/  UIMAD.WIDE.U32 UR4, UR9, UR6, URZ ;  /* 0x00000006090472a5 */ /* 0x000fe4000f8e00ff */
[----:B------:R-:W-:Y:S02]  /*17e0*/  UIADD3.X UR10, UPT, UPT, URZ, URZ, UR8, UP2, UP1 ;  /* 0x000000ffff0a7290 */ /* 0x000fe400097e2408 */
[----:B------:R-:W-:Y:S02]  /*17f0*/  UIADD3 UR11, UP0, UPT, URZ, -UR4, URZ ;  /* 0x80000004ff0b7290 */ /* 0x000fe4000ff1e0ff */
[----:B------:R-:W-:Y:S02]  /*1800*/  UIMAD UR4, UR10, UR6, UR5 ;  /* 0x000000060a0472a4 */ /* 0x000fe4000f8e0205 */
[----:B------:R-:W-:Y:S02]  /*1810*/  UIMAD.WIDE.U32 UR14, UR9, UR11, URZ ;  /* 0x0000000b090e72a5 */ /* 0x000fe4000f8e00ff */
[----:B------:R-:W-:-:S05]  /*1820*/  UIADD3.X UR4, UPT, UPT, URZ, ~UR4, URZ, UP0, !UPT ;  /* 0x80000004ff047290 */ /* 0x000fca00087fe4ff */
[----:B------:R-:W-:Y:S02]  /*1830*/  UMOV UR8, UR15 ;  /* 0x0000000f00087c82 */ /* 0x000fe40008000000 */
[----:B------:R-:W-:-:S04]  /*1840*/  UIMAD.WIDE.U32 UR8, UP0, UR9, UR4, UR8 ;  /* 0x00000004090872a5 */ /* 0x000fc8000f800008 */
[----:B------:R-:W-:Y:S02]  /*1850*/  UIMAD.WIDE.U32 UR8, UP1, UR10, UR11, UR8 ;  /* 0x0000000b0a0872a5 */ /* 0x000fe4000f820008 */
[----:B------:R-:W-:Y:S02]  /*1860*/  UIMAD UR11, UR10, UR4, URZ ;  /* 0x000000040a0b72a4 */ /* 0x000fe4000f8e02ff */
[----:B------:R-:W-:Y:S02]  /*1870*/  UIMAD.WIDE.U32 UR4, UR10, UR4, URZ ;  /* 0x000000040a0472a5 */ /* 0x000fe4000f8e00ff */
[----:B------:R-:W-:Y:S02]  /*1880*/  UIADD3 UR11, UP2, UPT, UR11, UR9, URZ ;  /* 0x000000090b0b7290 */ /* 0x000fe4000ff5e0ff */
[----:B------:R-:W-:Y:S02]  /*1890*/  UIADD3.X UR10, UPT, UPT, UR5, UR10, URZ, UP0, !UPT ;  /* 0x0000000a050a7290 */ /* 0x000fe400087fe4ff */
[----:B------:R-:W-:Y:S01]  /*18a0*/  UIMAD.WIDE.U32 UR8, UR11, UR7, URZ ;  /* 0x000000070b0872a5 */ /* 0x000fe2000f8e00ff */
[----:B------:R-:W-:Y:S01]  /*18b0*/  UMOV UR5, URZ ;  /* 0x000000ff00057c82 */ /* 0x000fe20008000000 */
[----:B------:R-:W-:-:S05]  /*18c0*/  UIADD3.X UR10, UPT, UPT, URZ, URZ, UR10, UP2, UP1 ;  /* 0x000000ffff0a7290 */ /* 0x000fca00097e240a */
[----:B------:R-:W-:Y:S01]  /*18d0*/  UMOV UR4, UR9 ;  /* 0x0000000900047c82 */ /* 0x000fe20008000000 */
[----:B------:R-:W-:Y:S02]  /*18e0*/  UIMAD.WIDE.U32 UR8, UR10, UR12, URZ ;  /* 0x0000000c0a0872a5 */ /* 0x000fe4000f8e00ff */
[----:B------:R-:W-:-:S04]  /*18f0*/  UIMAD.WIDE.U32 UR4, UR11, UR12, UR4 ;  /* 0x0000000c0b0472a5 */ /* 0x000fc8000f8e0004 */
[----:B------:R-:W-:Y:S02]  /*1900*/  UIMAD.WIDE.U32 UR4, UP0, UR10, UR7, UR4 ;  /* 0x000000070a0472a5 */ /* 0x000fe4000f800004 */
[----:B------:R-:W-:Y:S02]  /*1910*/  UIMAD UR10, UR10, UR12, URZ ;  /* 0x0000000c0a0a72a4 */ /* 0x000fe4000f8e02ff */
[----:B------:R-:W-:Y:S02]  /*1920*/  UIADD3.X UR8, UPT, UPT, UR9, URZ, URZ, UP0, !UPT ;  /* 0x000000ff09087290 */ /* 0x000fe400087fe4ff */
[----:B------:R-:W-:-:S04]  /*1930*/  UIADD3 UR9, UP0, UPT, UR10, UR5, URZ ;  /* 0x000000050a097290 */ /* 0x000fc8000ff1e0ff */
[----:B------:R-:W-:Y:S02]  /*1940*/  UIADD3.X UR8, UPT, UPT, URZ, UR8, URZ, UP0, !UPT ;  /* 0x00000008ff087290 */ /* 0x000fe400087fe4ff */
[----:B------:R-:W-:-:S04]  /*1950*/  UIMAD.WIDE.U32 UR4, UR9, UR6, URZ ;  /* 0x00000006090472a5 */ /* 0x000fc8000f8e00ff */
[----:B------:R-:W-:Y:S02]  /*1960*/  UIMAD UR5, UR8, UR6, UR5 ;  /* 0x00000006080572a4 */ /* 0x000fe4000f8e0205 */
[----:B------:R-:W-:Y:S02]  /*1970*/  UIADD3 UR11, UP0, UPT, -UR4, UR7, URZ ;  /* 0x00000007040b7290 */ /* 0x000fe4000ff1e1ff */
[----:B------:R-:W-:Y:S02]  /*1980*/  UIADD3 UR4, UP2, UPT, UR9, 0x1, URZ ;  /* 0x0000000109047890 */ /* 0x000fe4000ff5e0ff */
[----:B------:R-:W-:Y:S02]  /*1990*/  UIADD3.X UR12, UPT, UPT, ~UR5, UR12, URZ, UP0, !UPT ;  /* 0x0000000c050c7290 */ /* 0x000fe400087fe5ff */
[----:B------:R-:W-:Y:S02]  /*19a0*/  UISETP.GE.U32.AND UP0, UPT, UR11, UR6, UPT ;  /* 0x000000060b00728c */ /* 0x000fe4000bf06070 */
[----:B------:R-:W-:-:S02]  /*19b0*/  UIADD3 UR7, UP1, UPT, -UR6, UR11, URZ ;  /* 0x0000000b06077290 */ /* 0x000fc4000ff3e1ff */
[----:B------:R-:W-:Y:S02]  /*19c0*/  UISETP.GE.U32.AND.EX UP0, UPT, UR12, URZ, UPT, UP0 ;  /* 0x000000ff0c00728c */ /* 0x000fe4000bf06100 */
[----:B------:R-:W-:Y:S02]  /*19d0*/  UIADD3.X UR10, UPT, UPT, UR12, -0x1, URZ, UP1, !UPT ;  /* 0xffffffff0c0a7890 */ /* 0x000fe40008ffe4ff */
[----:B------:R-:W-:Y:S02]  /*19e0*/  UIADD3.X UR5, UPT, UPT, URZ, UR8, URZ, UP2, !UPT ;  /* 0x00000008ff057290 */ /* 0x000fe400097fe4ff */
[----:B------:R-:W-:Y:S02]  /*19f0*/  USEL UR7, UR7, UR11, UP0 ;  /* 0x0000000b07077287 */ /* 0x000fe40008000000 */
[----:B------:R-:W-:Y:S02]  /*1a00*/  USEL UR9, UR4, UR9, UP0 ;  /* 0x0000000904097287 */ /* 0x000fe40008000000 */
[----:B------:R-:W-:-:S02]  /*1a10*/  USEL UR10, UR10, UR12, UP0 ;  /* 0x0000000c0a0a7287 */ /* 0x000fc40008000000 */
[----:B------:R-:W-:Y:S02]  /*1a20*/  USEL UR8, UR5, UR8, UP0 ;  /* 0x0000000805087287 */ /* 0x000fe40008000000 */
[----:B------:R-:W-:Y:S02]  /*1a30*/  UISETP.GE.U32.AND UP0, UPT, UR7, UR6, UPT ;  /* 0x000000060700728c */ /* 0x000fe4000bf06070 */
[----:B------:R-:W-:Y:S02]  /*1a40*/  UIADD3 UR4, UP2, UPT, UR9, 0x1, URZ ;  /* 0x0000000109047890 */ /* 0x000fe4000ff5e0ff */
[----:B------:R-:W-:Y:S02]  /*1a50*/  UISETP.NE.U32.AND UP1, UPT, UR6, URZ, UPT ;  /* 0x000000ff0600728c */ /* 0x000fe4000bf25070 */
[----:B------:R-:W-:Y:S02]  /*1a60*/  UISETP.GE.U32.AND.EX UP0, UPT, UR10, URZ, UPT, UP0 ;  /* 0x000000ff0a00728c */ /* 0x000fe4000bf06100 */
[----:B------:R-:W-:-:S02]  /*1a70*/  UIADD3.X UR5, UPT, UPT, URZ, UR8, URZ, UP2, !UPT ;  /* 0x00000008ff057290 */ /* 0x000fc400097fe4ff */
[----:B------:R-:W-:Y:S02]  /*1a80*/  UISETP.NE.AND.EX UP1, UPT, URZ, URZ, UPT, UP1 ;  /* 0x000000ffff00728c */ /* 0x000fe4000bf25310 */
[----:B------:R-:W-:Y:S02]  /*1a90*/  USEL UR4, UR4, UR9, UP0 ;  /* 0x0000000904047287 */ /* 0x000fe40008000000 */
[----:B------:R-:W-:Y:S02]  /*1aa0*/  USEL UR5, UR5, UR8, UP0 ;  /* 0x0000000805057287 */ /* 0x000fe40008000000 */
[----:B------:R-:W-:Y:S02]  /*1ab0*/  USEL UR4, UR4, 0xffffffff, UP1 ;  /* 0xffffffff04047887 */ /* 0x000fe40008800000 */
[----:B------:R-:W-:Y:S01]  /*1ac0*/  USEL UR5, UR5, 0xffffffff, UP1 ;  /* 0xffffffff05057887 */ /* 0x000fe20008800000 */
[----:B------:R-:W-:Y:S11]  /*1ad0*/  RET.REL.NODEC R2 `(_Z19cache_rotate_kernelPhPKjS_mm) ;  /* 0xffffffe402487950 */ /* 0x000ff60003c3ffff */
.L_x_19:
[----:B------:R-:W-:-:S00]  /*1ae0*/  BRA `(.L_x_19) ;  /* 0xfffffffc00fc7947 */ /* 0x000fc0000383ffff */
[----:B------:R-:W-:-:S00]  /*1af0*/  NOP ;  /* 0x0000000000007918 */ /* 0x000fc00000000000 */
        /* <DEDUP_REMOVED lines=8> */
.L_x_87:


//--------------------- .text._Z19q_to_fp16_kv_kernelILi8ELi8EEvPKhPK6__halfPS2_S1_S4_S5_iii --------------------------
	.section	.text._Z19q_to_fp16_kv_kernelILi8ELi8EEvPKhPK6__halfPS2_S1_S4_S5_iii,"ax",@progbits
	.align	128
        .global         _Z19q_to_fp16_kv_kernelILi8ELi8EEvPKhPK6__halfPS2_S1_S4_S5_iii
        .type           _Z19q_to_fp16_kv_kernelILi8ELi8EEvPKhPK6__halfPS2_S1_S4_S5_iii,@function
        .size           _Z19q_to_fp16_kv_kernelILi8ELi8EEvPKhPK6__halfPS2_S1_S4_S5_iii,(.L_x_89 - _Z19q_to_fp16_kv_kernelILi8ELi8EEvPKhPK6__halfPS2_S1_S4_S5_iii)
        .other          _Z19q_to_fp16_kv_kernelILi8ELi8EEvPKhPK6__halfPS2_S1_S4_S5_iii,@"STO_CUDA_ENTRY STV_DEFAULT"
_Z19q_to_fp16_kv_kernelILi8ELi8EEvPKhPK6__halfPS2_S1_S4_S5_iii:
.text._Z19q_to_fp16_kv_kernelILi8ELi8EEvPKhPK6__halfPS2_S1_S4_S5_iii:
[----:B------:R-:W-:Y:S08]  /*0000*/  LDC R1, c[0x0][0x37c] ;  /* 0x0000df00ff017b82 */ /* 0x000ff00000000800 */
[----:B------:R-:W0:Y:S01]  /*0010*/  S2UR UR4, SR_CTAID.Z ;  /* 0x00000000000479c3 */ /* 0x000e220000002700 */
[----:B------:R-:W1:Y:S01]  /*0020*/  S2R R2, SR_CTAID.X ;  /* 0x0000000000027919 */ /* 0x000e620000002500 */
[----:B------:R-:W2:Y:S06]  /*0030*/  S2R R0, SR_TID.X ;  /* 0x0000000000007919 */ /* 0x000eac0000002100 */
[----:B------:R-:W1:Y:S08]  /*0040*/  LDC R3, c[0x0][0x3b4] ;  /* 0x0000ed00ff037b82 */ /* 0x000e700000000800 */
[----:B------:R-:W3:Y:S08]  /*0050*/  S2UR UR6, SR_CTAID.Y ;  /* 0x00000000000679c3 */ /* 0x000ef00000002600 */
[----:B------:R-:W3:Y:S01]  /*0060*/  LDC R5, c[0x0][0x3b8] ;  /* 0x0000ee00ff057b82 */ /* 0x000ee20000000800 */
[----:B0-----:R-:W-:-:S04]  /*0070*/  ULOP3.LUT UR4, UR4, 0x1, URZ, 0xc0, !UPT ;  /* 0x0000000104047892 */ /* 0x001fc8000f8ec0ff */
[----:B------:R-:W-:Y:S01]  /*0080*/  UISETP.NE.U32.AND UP0, UPT, UR4, 0x1, UPT ;  /* 0x000000010400788c */ /* 0x000fe2000bf05070 */
[----:B-1----:R-:W-:-:S06]  /*0090*/  IMAD R2, R2, 0x200, R3 ;  /* 0x0000020002027824 */ /* 0x002fcc00078e0203 */
[----:B------:R-:W0:Y:S01]  /*00a0*/  LDCU.64 UR4, c[0x0][0x358] ;  /* 0x00006b00ff0477ac */ /* 0x000e220008000a00 */
[----:B---3--:R-:W-:Y:S01]  /*00b0*/  IMAD R2, R5, UR6, R2 ;  /* 0x0000000605027c24 */ /* 0x008fe2000f8e0202 */
[----:B--2---:R-:W-:Y:S06]  /*00c0*/  BRA.U UP0, `(.L_x_20) ;  /* 0x0000000100e47547 */ /* 0x004fec000b800000 */
[----:B------:R-:W1:Y:S01]  /*00d0*/  LDC.64 R6, c[0x0][0x398] ;  /* 0x0000e600ff067b82 */ /* 0x000e620000000a00 */
[----:B------:R-:W-:-:S07]  /*00e0*/  SHF.R.U32.HI R3, RZ, 0x1, R0 ;  /* 0x00000001ff037819 */ /* 0x000fce0000011600 */
[----:B------:R-:W2:Y:S01]  /*00f0*/  LDC.64 R4, c[0x0][0x3a0] ;  /* 0x0000e800ff047b82 */ /* 0x000ea20000000a00 */
[----:B-1----:R-:W-:-:S04]  /*0100*/  IADD3 R6, P0, PT, R2, R6, RZ ;  /* 0x0000000602067210 */ /* 0x002fc80007f1e0ff */
[----:B------:R-:W-:-:S03]  /*0110*/  LEA.HI.X.SX32 R7, R2, R7, 0x1, P0 ;  /* 0x0000000702077211 */ /* 0x000fc600000f0eff */
[----:B------:R-:W-:-:S06]  /*0120*/  IMAD.WIDE.U32 R6, R3, 0x4, R6 ;  /* 0x0000000403067825 */ /* 0x000fcc00078e0006 */
[----:B0-----:R-:W3:Y:S01]  /*0130*/  LDG.E.CONSTANT R6, desc[UR4][R6.64] ;  /* 0x0000000406067981 */ /* 0x001ee2000c1e9900 */
[----:B------:R-:W-:Y:S02]  /*0140*/  SHF.R.S32.HI R3, RZ, 0x1f, R2 ;  /* 0x0000001fff037819 */ /* 0x000fe40000011402 */
[----:B------:R-:W-:Y:S02]  /*0150*/  SHF.R.U32.HI R8, RZ, 0x4, R0 ;  /* 0x00000004ff087819 */ /* 0x000fe40000011600 */
[----:B------:R-:W-:-:S04]  /*0160*/  LEA.HI R3, R3, R2, RZ, 0x5 ;  /* 0x0000000203037211 */ /* 0x000fc800078f28ff */
[----:B------:R-:W-:-:S05]  /*0170*/  LEA.HI.SX32 R3, R3, R8, 0x1b ;  /* 0x0000000803037211 */ /* 0x000fca00078fdaff */
[----:B--2---:R-:W-:-:S06]  /*0180*/  IMAD.WIDE R4, R3, 0x2, R4 ;  /* 0x0000000203047825 */ /* 0x004fcc00078e0204 */
[----:B------:R-:W2:Y:S01]  /*0190*/  LDG.E.U16.CONSTANT R4, desc[UR4][R4.64] ;  /* 0x0000000404047981 */ /* 0x000ea2000c1e9500 */
[----:B------:R-:W-:-:S05]  /*01a0*/  IMAD.SHL.U32 R3, R0, 0x10, RZ ;  /* 0x0000001000037824 */ /* 0x000fca00078e00ff */
[----:B------:R-:W-:-:S04]  /*01b0*/  LOP3.LUT R3, R3, 0x10, RZ, 0xc0, !PT ;  /* 0x0000001003037812 */ /* 0x000fc800078ec0ff */
[--C-:B---3--:R-:W-:Y:S02]  /*01c0*/  SHF.R.U32.HI R8, RZ, R3, R6.reuse ;  /* 0x00000003ff087219 */ /* 0x108fe40000011606 */
[----:B------:R-:W-:Y:S02]  /*01d0*/  LOP3.LUT R3, R3, 0x8, RZ, 0xfc, !PT ;  /* 0x0000000803037812 */ /* 0x000fe400078efcff */
[----:B------:R-:W-:Y:S02]  /*01e0*/  LOP3.LUT R8, R8, 0xff, RZ, 0xc0, !PT ;  /* 0x000000ff08087812 */ /* 0x000fe400078ec0ff */
[----:B------:R-:W-:Y:S02]  /*01f0*/  SHF.R.U32.HI R3, RZ, R3, R6 ;  /* 0x00000003ff037219 */ /* 0x000fe40000011606 */
[----:B------:R-:W-:Y:S01]  /*0200*/  LOP3.LUT R6, R0, 0x1, RZ, 0xc0, !PT ;  /* 0x0000000100067812 */ /* 0x000fe200078ec0ff */
[----:B------:R-:W-:Y:S01]  /*0210*/  VIADD R8, R8, 0xffffff80 ;  /* 0xffffff8008087836 */ /* 0x000fe20000000000 */
[----:B------:R-:W-:-:S03]  /*0220*/  LOP3.LUT R3, R3, 0xff, RZ, 0xc0, !PT ;  /* 0x000000ff03037812 */ /* 0x000fc600078ec0ff */
[----:B------:R-:W-:Y:S02]  /*0230*/  IMAD.MOV R7, RZ, RZ, -R6 ;  /* 0x000000ffff077224 */ /* 0x000fe400078e0a06 */
[----:B------:R-:W-:Y:S01]  /*0240*/  VIADD R3, R3, 0xffffff80 ;  /* 0xffffff8003037836 */ /* 0x000fe20000000000 */
[----:B------:R-:W-:Y:S08]  /*0250*/  I2F.F16 R8, R8 ;  /* 0x0000000800087306 */ /* 0x000ff00000200c00 */
[----:B------:R-:W0:Y:S02]  /*0260*/  I2F.F16 R3, R3 ;  /* 0x0000000300037306 */ /* 0x000e240000200c00 */
[----:B0-----:R-:W-:-:S05]  /*0270*/  PRMT R3, R8, 0x5410, R3 ;  /* 0x0000541008037816 */ /* 0x001fca0000000003 */
[----:B--2---:R-:W-:-:S05]  /*0280*/  HMUL2 R4, R3, R4.H0_H0 ;  /* 0x2000000403047232 */ /* 0x004fca0000000000 */
[----:B------:R0:W1:Y:S01]  /*0290*/  SHFL.BFLY PT, R5, R4, 0x1, 0x1f ;  /* 0x0c201f0004057f89 */ /* 0x00006200000e0000 */
[----:B------:R-:W-:Y:S01]  /*02a0*/  LOP3.LUT R6, R4, 0x80008000, R7, 0x78, !PT ;  /* 0x8000800004067812 */ /* 0x000fe200078e7807 */
[----:B------:R-:W-:-:S05]  /*02b0*/  IMAD.SHL.U32 R7, R0, 0x40000000, RZ ;  /* 0x4000000000077824 */ /* 0x000fca00078e00ff */
[----:B------:R-:W-:Y:S01]  /*02c0*/  SHF.R.S32.HI R8, RZ, 0x1f, R7 ;  /* 0x0000001fff087819 */ /* 0x000fe20000011407 */
[----:B0-----:R-:W-:-:S05]  /*02d0*/  IMAD.SHL.U32 R4, R0, 0x20000000, RZ ;  /* 0x2000000000047824 */ /* 0x001fca00078e00ff */
[----:B------:R-:W-:Y:S01]  /*02e0*/  SHF.R.S32.HI R4, RZ, 0x1f, R4 ;  /* 0x0000001fff047819 */ /* 0x000fe20000011404 */
[----:B-1----:R-:W-:-:S05]  /*02f0*/  HFMA2 R5, R6, 1, 1, R5 ;  /* 0x3c003c0006057831 */ /* 0x002fca0000000005 */
[----:B------:R0:W1:Y:S01]  /*0300*/  SHFL.BFLY PT, R6, R5, 0x2, 0x1f ;  /* 0x0c401f0005067f89 */ /* 0x00006200000e0000 */
[----:B------:R-:W-:Y:S01]  /*0310*/  LOP3.LUT R3, R5, 0x80008000, R8, 0x78, !PT ;  /* 0x8000800005037812 */ /* 0x000fe200078e7808 */
[----:B0-----:R-:W-:-:S05]  /*0320*/  IMAD.SHL.U32 R5, R0, 0x10000000, RZ ;  /* 0x1000000000057824 */ /* 0x001fca00078e00ff */
[----:B------:R-:W-:Y:S01]  /*0330*/  SHF.R.S32.HI R5, RZ, 0x1f, R5 ;  /* 0x0000001fff057819 */ /* 0x000fe20000011405 */
[----:B-1----:R-:W-:-:S05]  /*0340*/  HADD2 R3, R3, R6 ;  /* 0x0000000603037230 */ /* 0x002fca0000000000 */
[----:B------:R0:W1:Y:S01]  /*0350*/  SHFL.BFLY PT, R6, R3, 0x4, 0x1f ;  /* 0x0c801f0003067f89 */ /* 0x00006200000e0000 */
[----:B------:R-:W-:Y:S01]  /*0360*/  LOP3.LUT R7, R3, 0x80008000, R4, 0x78, !PT ;  /* 0x8000800003077812 */ /* 0x000fe200078e7804 */
[----:B0-----:R-:W-:-:S05]  /*0370*/  IMAD.SHL.U32 R3, R0, 0x8000000, RZ ;  /* 0x0800000000037824 */ /* 0x001fca00078e00ff */
[----:B------:R-:W-:Y:S01]  /*0380*/  SHF.R.S32.HI R10, RZ, 0x1f, R3 ;  /* 0x0000001fff0a7819 */ /* 0x000fe20000011403 */
[----:B-1----:R-:W-:-:S05]  /*0390*/  HFMA2 R6, R7, 1, 1, R6 ;  /* 0x3c003c0007067831 */ /* 0x002fca0000000006 */
[----:B------:R-:W0:Y:S01]  /*03a0*/  SHFL.BFLY PT, R4, R6, 0x8, 0x1f ;  /* 0x0d001f0006047f89 */ /* 0x000e2200000e0000 */
[----:B------:R-:W-:-:S05]  /*03b0*/  LOP3.LUT R5, R6, 0x80008000, R5, 0x78, !PT ;  /* 0x8000800006057812 */ /* 0x000fca00078e7805 */
[----:B0-----:R-:W-:Y:S02]  /*03c0*/  HADD2 R7, R5, R4 ;  /* 0x0000000405077230 */ /* 0x001fe40000000000 */
[----:B------:R-:W0:Y:S03]  /*03d0*/  LDC.64 R4, c[0x0][0x3a8] ;  /* 0x0000ea00ff047b82 */ /* 0x000e260000000a00 */
[----:B------:R-:W1:Y:S01]  /*03e0*/  SHFL.BFLY PT, R8, R7, 0x10, 0x1f ;  /* 0x0e001f0007087f89 */ /* 0x000e6200000e0000 */
[----:B------:R-:W-:Y:S01]  /*03f0*/  LOP3.LUT R9, R7, 0x80008000, R10, 0x78, !PT ;  /* 0x8000800007097812 */ /* 0x000fe200078e780a */
[----:B0-----:R-:W-:-:S04]  /*0400*/  IMAD.WIDE R2, R2, 0x2, R4 ;  /* 0x0000000202027825 */ /* 0x001fc800078e0204 */
[----:B-1----:R-:W-:Y:S02]  /*0410*/  HFMA2 R8, R9, 1, 1, R8 ;  /* 0x3c003c0009087831 */ /* 0x002fe40000000008 */
[----:B------:R-:W-:-:S04]  /*0420*/  IMAD.WIDE.U32 R2, R0, 0x4, R2 ;  /* 0x0000000400027825 */ /* 0x000fc800078e0002 */
[----:B------:R-:W-:-:S05]  /*0430*/  HMUL2 R5, R8, 0.03125, 0.03125 ;  /* 0x2800280008057832 */ /* 0x000fca0000000000 */
[----:B------:R-:W-:Y:S01]  /*0440*/  STG.E.STRONG.GPU desc[UR4][R2.64], R5 ;  /* 0x0000000502007986 */ /* 0x000fe2000c10f904 */
[----:B------:R-:W-:Y:S05]  /*0450*/  EXIT ;  /* 0x000000000000794d */ /* 0x000fea0003800000 */
.L_x_20:
[----:B------:R-:W1:Y:S01]  /*0460*/  LDC.64 R6, c[0x0][0x380] ;  /* 0x0000e000ff067b82 */ /* 0x000e620000000a00 */
[----:B------:R-:W-:-:S07]  /*0470*/  SHF.R.U32.HI R3, RZ, 0x1, R0 ;  /* 0x00000001ff037819 */ /* 0x000fce0000011600 */
[----:B------:R-:W2:Y:S01]  /*0480*/  LDC.64 R4, c[0x0][0x388] ;  /* 0x0000e200ff047b82 */ /* 0x000ea20000000a00 */
[----:B-1----:R-:W-:-:S04]  /*0490*/  IADD3 R6, P0, PT, R2, R6, RZ ;  /* 0x0000000602067210 */ /* 0x002fc80007f1e0ff */
[----:B------:R-:W-:-:S03]  /*04a0*/  LEA.HI.X.SX32 R7, R2, R7, 0x1, P0 ;  /* 0x0000000702077211 */ /* 0x000fc600000f0eff */
[----:B------:R-:W-:-:S06]  /*04b0*/  IMAD.WIDE.U32 R6, R3, 0x4, R6 ;  /* 0x0000000403067825 */ /* 0x000fcc00078e0006 */
[----:B0-----:R0:W3:Y:S01]  /*04c0*/  LDG.E.CONSTANT R6, desc[UR4][R6.64] ;  /* 0x0000000406067981 */ /* 0x0010e2000c1e9900 */
[----:B------:R-:W-:Y:S02]  /*04d0*/  SHF.R.S32.HI R3, RZ, 0x1f, R2 ;  /* 0x0000001fff037819 */ /* 0x000fe40000011402 */
[----:B------:R-:W-:Y:S02]  /*04e0*/  SHF.R.U32.HI R8, RZ, 0x4, R0 ;  /* 0x00000004ff087819 */ /* 0x000fe40000011600 */
[----:B------:R-:W-:-:S04]  /*04f0*/  LEA.HI R3, R3, R2, RZ, 0x5 ;  /* 0x0000000203037211 */ /* 0x000fc800078f28ff */
[----:B------:R-:W-:-:S05]  /*0500*/  LEA.HI.SX32 R3, R3, R8, 0x1b ;  /* 0x0000000803037211 */ /* 0x000fca00078fdaff */
[----:B--2---:R-:W-:-:S06]  /*0510*/  IMAD.WIDE R4, R3, 0x2, R4 ;  /* 0x0000000203047825 */ /* 0x004fcc00078e0204 */
[----:B------:R-:W2:Y:S01]  /*0520*/  LDG.E.U16.CONSTANT R4, desc[UR4][R4.64] ;  /* 0x0000000404047981 */ /* 0x000ea2000c1e9500 */
[C---:B------:R-:W-:Y:S01]  /*0530*/  IMAD.SHL.U32 R3, R0.reuse, 0x10, RZ ;  /* 0x0000001000037824 */ /* 0x040fe200078e00ff */
[----:B0-----:R-:W-:-:S04]  /*0540*/  LOP3.LUT R7, R0, 0x1, RZ, 0xc0, !PT ;  /* 0x0000000100077812 */ /* 0x001fc800078ec0ff */
[----:B------:R-:W-:Y:S01]  /*0550*/  LOP3.LUT R9, R3, 0x10, RZ, 0xc0, !PT ;  /* 0x0000001003097812 */ /* 0x000fe200078ec0ff */
[----:B------:R-:W-:-:S03]  /*0560*/  IMAD.MOV R7, RZ, RZ, -R7 ;  /* 0x000000ffff077224 */ /* 0x000fc600078e0a07 */
[--C-:B---3--:R-:W-:Y:S02]  /*0570*/  SHF.R.U32.HI R3, RZ, R9, R6.reuse ;  /* 0x00000009ff037219 */ /* 0x108fe40000011606 */
[----:B------:R-:W-:Y:S02]  /*0580*/  LOP3.LUT R9, R9, 0x8, RZ, 0xfc, !PT ;  /* 0x0000000809097812 */ /* 0x000fe400078efcff */
[----:B------:R-:W-:Y:S02]  /*0590*/  LOP3.LUT R3, R3, 0xff, RZ, 0xc0, !PT ;  /* 0x000000ff03037812 */ /* 0x000fe400078ec0ff */
[----:B------:R-:W-:-:S03]  /*05a0*/  SHF.R.U32.HI R6, RZ, R9, R6 ;  /* 0x00000009ff067219 */ /* 0x000fc60000011606 */
[----:B------:R-:W-:Y:S01]  /*05b0*/  VIADD R3, R3, 0xffffff80 ;  /* 0xffffff8003037836 */ /* 0x000fe20000000000 */
[----:B------:R-:W-:-:S05]  /*05c0*/  LOP3.LUT R6, R6, 0xff, RZ, 0xc0, !PT ;  /* 0x000000ff06067812 */ /* 0x000fca00078ec0ff */
[----:B------:R-:W-:Y:S01]  /*05d0*/  VIADD R6, R6, 0xffffff80 ;  /* 0xffffff8006067836 */ /* 0x000fe20000000000 */
[----:B------:R-:W-:Y:S08]  /*05e0*/  I2F.F16 R3, R3 ;  /* 0x0000000300037306 */ /* 0x000ff00000200c00 */
[----:B------:R-:W0:Y:S02]  /*05f0*/  I2F.F16 R6, R6 ;  /* 0x0000000600067306 */ /* 0x000e240000200c00 */
[----:B0-----:R-:W-:-:S05]  /*0600*/  PRMT R3, R3, 0x5410, R6 ;  /* 0x0000541003037816 */ /* 0x001fca0000000006 */
[----:B--2---:R-:W-:Y:S02]  /*0610*/  HMUL2 R4, R3, R4.H0_H0 ;  /* 0x2000000403047232 */ /* 0x004fe40000000000 */
[----:B------:R-:W-:-:S03]  /*0620*/  IMAD.SHL.U32 R3, R0, 0x40000000, RZ ;  /* 0x4000000000037824 */ /* 0x000fc600078e00ff */
[----:B------:R0:W1:Y:S01]  /*0630*/  SHFL.BFLY PT, R5, R4, 0x1, 0x1f ;  /* 0x0c201f0004057f89 */ /* 0x00006200000e0000 */
[----:B------:R-:W-:Y:S01]  /*0640*/  LOP3.LUT R8, R4, 0x80008000, R7, 0x78, !PT ;  /* 0x8000800004087812 */ /* 0x000fe200078e7807 */
[----:B0-----:R-:W-:-:S04]  /*0650*/  IMAD.SHL.U32 R4, R0, 0x20000000, RZ ;  /* 0x2000000000047824 */ /* 0x001fc800078e00ff */
[----:B-1----:R-:W-:Y:S01]  /*0660*/  HFMA2 R5, R8, 1, 1, R5 ;  /* 0x3c003c0008057831 */ /* 0x002fe20000000005 */
[----:B------:R-:W-:-:S04]  /*0670*/  SHF.R.S32.HI R8, RZ, 0x1f, R3 ;  /* 0x0000001fff087819 */ /* 0x000fc80000011403 */
[----:B------:R-:W0:Y:S01]  /*0680*/  SHFL.BFLY PT, R7, R5, 0x2, 0x1f ;  /* 0x0c401f0005077f89 */ /* 0x000e2200000e0000 */
[----:B------:R-:W-:-:S05]  /*0690*/  LOP3.LUT R6, R5, 0x80008000, R8, 0x78, !PT ;  /* 0x8000800005067812 */ /* 0x000fca00078e7808 */
[----:B0-----:R-:W-:Y:S01]  /*06a0*/  HADD2 R6, R6, R7 ;  /* 0x0000000706067230 */ /* 0x001fe20000000000 */
[----:B------:R-:W-:-:S04]  /*06b0*/  SHF.R.S32.HI R7, RZ, 0x1f, R4 ;  /* 0x0000001fff077819 */ /* 0x000fc80000011404 */
[----:B------:R-:W0:Y:S01]  /*06c0*/  SHFL.BFLY PT, R3, R6, 0x4, 0x1f ;  /* 0x0c801f0006037f89 */ /* 0x000e2200000e0000 */
[----:B------:R-:W-:-:S05]  /*06d0*/  LOP3.LUT R4, R6, 0x80008000, R7, 0x78, !PT ;  /* 0x8000800006047812 */ /* 0x000fca00078e7807 */
[----:B0-----:R-:W-:Y:S02]  /*06e0*/  HFMA2 R7, R4, 1, 1, R3 ;  /* 0x3c003c0004077831 */ /* 0x001fe40000000003 */
[----:B------:R-:W-:-:S03]  /*06f0*/  IMAD.SHL.U32 R4, R0, 0x10000000, RZ ;  /* 0x1000000000047824 */ /* 0x000fc600078e00ff */
[----:B------:R-:W0:Y:S02]  /*0700*/  SHFL.BFLY PT, R3, R7, 0x8, 0x1f ;  /* 0x0d001f0007037f89 */ /* 0x000e2400000e0000 */
[----:B------:R-:W-:-:S04]  /*0710*/  SHF.R.S32.HI R4, RZ, 0x1f, R4 ;  /* 0x0000001fff047819 */ /* 0x000fc80000011404 */
[----:B------:R-:W-:-:S05]  /*0720*/  LOP3.LUT R4, R7, 0x80008000, R4, 0x78, !PT ;  /* 0x8000800007047812 */ /* 0x000fca00078e7804 */
[----:B0-----:R-:W-:Y:S02]  /*0730*/  HADD2 R8, R4, R3 ;  /* 0x0000000304087230 */ /* 0x001fe40000000000 */
[----:B------:R-:W-:Y:S01]  /*0740*/  IMAD.SHL.U32 R3, R0, 0x8000000, RZ ;  /* 0x0800000000037824 */ /* 0x000fe200078e00ff */
[----:B------:R-:W0:Y:S02]  /*0750*/  LDC.64 R4, c[0x0][0x390] ;  /* 0x0000e400ff047b82 */ /* 0x000e240000000a00 */
[----:B------:R-:W1:Y:S02]  /*0760*/  SHFL.BFLY PT, R6, R8, 0x10, 0x1f ;  /* 0x0e001f0008067f89 */ /* 0x000e6400000e0000 */
[----:B------:R-:W-:-:S04]  /*0770*/  SHF.R.S32.HI R3, RZ, 0x1f, R3 ;  /* 0x0000001fff037819 */ /* 0x000fc80000011403 */
[----:B------:R-:W-:Y:S01]  /*0780*/  LOP3.LUT R9, R8, 0x80008000, R3, 0x78, !PT ;  /* 0x8000800008097812 */ /* 0x000fe200078e7803 */
[----:B0-----:R-:W-:-:S04]  /*0790*/  IMAD.WIDE R2, R2, 0x2, R4 ;  /* 0x0000000202027825 */ /* 0x001fc800078e0204 */
[----:B-1----:R-:W-:Y:S02]  /*07a0*/  HFMA2 R6, R9, 1, 1, R6 ;  /* 0x3c003c0009067831 */ /* 0x002fe40000000006 */
[----:B------:R-:W-:-:S04]  /*07b0*/  IMAD.WIDE.U32 R2, R0, 0x4, R2 ;  /* 0x0000000400027825 */ /* 0x000fc800078e0002 */
[----:B------:R-:W-:-:S05]  /*07c0*/  HMUL2 R5, R6, 0.03125, 0.03125 ;  /* 0x2800280006057832 */ /* 0x000fca0000000000 */
[----:B------:R-:W-:Y:S01]  /*07d0*/  STG.E.STRONG.GPU desc[UR4][R2.64], R5 ;  /* 0x0000000502007986 */ /* 0x000fe2000c10f904 */
[----:B------:R-:W-:Y:S05]  /*07e0*/  EXIT ;  /* 0x000000000000794d */ /* 0x000fea0003800000 */
.L_x_21:
        /* <DEDUP_REMOVED lines=9> */
.L_x_89:


//--------------------- .text._Z19q_to_fp16_kv_kernelILi8ELi4EEvPKhPK6__halfPS2_S1_S4_S5_iii --------------------------
	.section	.text._Z19q_to_fp16_kv_kernelILi8ELi4EEvPKhPK6__halfPS2_S1_S4_S5_iii,"ax",@progbits
	.align	128
        .global         _Z19q_to_fp16_kv_kernelILi8ELi4EEvPKhPK6__halfPS2_S1_S4_S5_iii
        .type           _Z19q_to_fp16_kv_kernelILi8ELi4EEvPKhPK6__halfPS2_S1_S4_S5_iii,@function
        .size           _Z19q_to_fp16_kv_kernelILi8ELi4EEvPKhPK6__halfPS2_S1_S4_S5_iii,(.L_x_90 - _Z19q_to_fp16_kv_kernelILi8ELi4EEvPKhPK6__halfPS2_S1_S4_S5_iii)
        .other          _Z19q_to_fp16_kv_kernelILi8ELi4EEvPKhPK6__halfPS2_S1_S4_S5_iii,@"STO_CUDA_ENTRY STV_DEFAULT"
_Z19q_to_fp16_kv_kernelILi8ELi4EEvPKhPK6__halfPS2_S1_S4_S5_iii:
.text._Z19q_to_fp16_kv_kernelILi8ELi4EEvPKhPK6__halfPS2_S1_S4_S5_iii:
        /* <DEDUP_REMOVED lines=13> */
[----:B------:R-:W1:Y:S01]  /*00d0*/  LDCU.64 UR6, c[0x0][0x398] ;  /* 0x00007300ff0677ac */ /* 0x000e620008000a00 */
[----:B------:R-:W-:Y:S01]  /*00e0*/  LEA.HI R3, R2, R2, RZ, 0x1 ;  /* 0x0000000202037211 */ /* 0x000fe200078f08ff */
[----:B------:R-:W2:Y:S01]  /*00f0*/  LDC.64 R4, c[0x0][0x3a0] ;  /* 0x0000e800ff047b82 */ /* 0x000ea20000000a00 */
[----:B------:R-:W-:Y:S02]  /*0100*/  LOP3.LUT R6, R0, 0x3fc, RZ, 0xc0, !PT ;  /* 0x000003fc00067812 */ /* 0x000fe400078ec0ff */
[----:B------:R-:W-:-:S04]  /*0110*/  SHF.R.S32.HI R3, RZ, 0x1, R3 ;  /* 0x00000001ff037819 */ /* 0x000fc80000011403 */
[--C-:B-1----:R-:W-:Y:S02]  /*0120*/  IADD3 R6, P0, P1, R6, UR6, R3.reuse ;  /* 0x0000000606067c10 */ /* 0x102fe4000f91e003 */
[----:B------:R-:W-:-:S04]  /*0130*/  SHF.R.S32.HI R3, RZ, 0x1f, R3 ;  /* 0x0000001fff037819 */ /* 0x000fc80000011403 */
[----:B------:R-:W-:-:S05]  /*0140*/  IADD3.X R7, PT, PT, RZ, UR7, R3, P0, P1 ;  /* 0x00000007ff077c10 */ /* 0x000fca00087e2403 */
        /* <DEDUP_REMOVED lines=51> */
.L_x_22:
        /* <DEDUP_REMOVED lines=57> */
.L_x_23:
        /* <DEDUP_REMOVED lines=15> */
.L_x_90:


//--------------------- .text._Z19q_to_fp16_kv_kernelILi4ELi4EEvPKhPK6__halfPS2_S1_S4_S5_iii --------------------------
	.section	.text._Z19q_to_fp16_kv_kernelILi4ELi4EEvPKhPK6__halfPS2_S1_S4_S5_iii,"ax",@progbits
	.align	128
        .global         _Z19q_to_fp16_kv_kernelILi4ELi4EEvPKhPK6__halfPS2_S1_S4_S5_iii
        .type           _Z19q_to_fp16_kv_kernelILi4ELi4EEvPKhPK6__halfPS2_S1_S4_S5_iii,@function
        .size           _Z19q_to_fp16_kv_kernelILi4ELi4EEvPKhPK6__halfPS2_S1_S4_S5_iii,(.L_x_91 - _Z19q_to_fp16_kv_kernelILi4ELi4EEvPKhPK6__halfPS2_S1_S4_S5_iii)
        .other          _Z19q_to_fp16_kv_kernelILi4ELi4EEvPKhPK6__halfPS2_S1_S4_S5_iii,@"STO_CUDA_ENTRY STV_DEFAULT"
_Z19q_to_fp16_kv_kernelILi4ELi4EEvPKhPK6__halfPS2_S1_S4_S5_iii:
.text._Z19q_to_fp16_kv_kernelILi4ELi4EEvPKhPK6__halfPS2_S1_S4_S5_iii:
        /* <DEDUP_REMOVED lines=9> */
[----:B-1----:R-:W-:-:S04]  /*0090*/  IMAD R2, R2, 0x200, R3 ;  /* 0x0000020002027824 */ /* 0x002fc800078e0203 */
[----:B---3--:R-:W-:Y:S02]  /*00a0*/  IMAD R2, R5, UR5, R2 ;  /* 0x0000000505027c24 */ /* 0x008fe4000f8e0202 */
[----:B------:R-:W0:Y:S02]  /*00b0*/  LDCU.64 UR4, c[0x0][0x358] ;  /* 0x00006b00ff0477ac */ /* 0x000e240008000a00 */
[----:B--2---:R-:W-:Y:S05]  /*00c0*/  BRA.U UP0, `(.L_x_24) ;  /* 0x0000000100ec7547 */ /* 0x004fea000b800000 */
        /* <DEDUP_REMOVED lines=59> */
.L_x_24:
        /* <DEDUP_REMOVED lines=59> */
.L_x_25:
        /* <DEDUP_REMOVED lines=13> */
.L_x_91:


//--------------------- .text._Z25q_to_fp16_kv_paged_kernelILi8ELi8EEvPKhPK6__halfPS2_S1_S4_S5_PKiS7_iii --------------------------
	.section	.text._Z25q_to_fp16_kv_paged_kernelILi8ELi8EEvPKhPK6__halfPS2_S1_S4_S5_PKiS7_iii,"ax",@progbits
	.align	128
        .global         _Z25q_to_fp16_kv_paged_kernelILi8ELi8EEvPKhPK6__halfPS2_S1_S4_S5_PKiS7_iii
        .type           _Z25q_to_fp16_kv_paged_kernelILi8ELi8EEvPKhPK6__halfPS2_S1_S4_S5_PKiS7_iii,@function
        .size           _Z25q_to_fp16_kv_paged_kernelILi8ELi8EEvPKhPK6__halfPS2_S1_S4_S5_PKiS7_iii,(.L_x_92 - _Z25q_to_fp16_kv_paged_kernelILi8ELi8EEvPKhPK6__halfPS2_S1_S4_S5_PKiS7_iii)
        .other          _Z25q_to_fp16_kv_paged_kernelILi8ELi8EEvPKhPK6__halfPS2_S1_S4_S5_PKiS7_iii,@"STO_CUDA_ENTRY STV_DEFAULT"
_Z25q_to_fp16_kv_paged_kernelILi8ELi8EEvPKhPK6__halfPS2_S1_S4_S5_PKiS7_iii:
.text._Z25q_to_fp16_kv_paged_kernelILi8ELi8EEvPKhPK6__halfPS2_S1_S4_S5_PKiS7_iii:
[----:B------:R-:W-:Y:S01]  /*0000*/  LDC R1, c[0x0][0x37c] ;  /* 0x0000df00ff017b82 */ /* 0x000fe20000000800 */
[----:B------:R-:W0:Y:S07]  /*0010*/  S2R R0, SR_CTAID.Z ;  /* 0x0000000000007919 */ /* 0x000e2e0000002700 */
[----:B------:R-:W1:Y:S01]  /*0020*/  LDC.64 R4, c[0x0][0x3b0] ;  /* 0x0000ec00ff047b82 */ /* 0x000e620000000a00 */
[----:B------:R-:W2:Y:S01]  /*0030*/  LDCU.64 UR4, c[0x0][0x358] ;  /* 0x00006b00ff0477ac */ /* 0x000ea20008000a00 */
[----:B------:R-:W3:Y:S06]  /*0040*/  S2R R6, SR_CTAID.X ;  /* 0x0000000000067919 */ /* 0x000eec0000002500 */
[----:B------:R-:W3:Y:S08]  /*0050*/  LDC R8, c[0x0][0x3c0] ;  /* 0x0000f000ff087b82 */ /* 0x000ef00000000800 */
[----:B------:R-:W4:Y:S01]  /*0060*/  LDC.64 R2, c[0x0][0x3b8] ;  /* 0x0000ee00ff027b82 */ /* 0x000f220000000a00 */
[----:B0-----:R-:W-:-:S05]  /*0070*/  SHF.R.U32.HI R7, RZ, 0x1, R0 ;  /* 0x00000001ff077819 */ /* 0x001fca0000011600 */
[----:B-1----:R-:W-:-:S06]  /*0080*/  IMAD.WIDE.U32 R4, R7, 0x4, R4 ;  /* 0x0000000407047825 */ /* 0x002fcc00078e0004 */
[----:B--2---:R-:W2:Y:S01]  /*0090*/  LDG.E.CONSTANT R4, desc[UR4][R4.64] ;  /* 0x0000000404047981 */ /* 0x004ea2000c1e9900 */
[----:B---3--:R-:W-:-:S04]  /*00a0*/  IMAD R7, R7, R8, R6 ;  /* 0x0000000807077224 */ /* 0x008fc800078e0206 */
[----:B----4-:R-:W-:Y:S01]  /*00b0*/  IMAD.WIDE R2, R7, 0x4, R2 ;  /* 0x0000000407027825 */ /* 0x010fe200078e0202 */
[----:B--2---:R-:W-:-:S13]  /*00c0*/  ISETP.NE.AND P0, PT, R4, RZ, PT ;  /* 0x000000ff0400720c */ /* 0x004fda0003f05270 */
[----:B------:R-:W-:Y:S05]  /*00d0*/  @!P0 EXIT ;  /* 0x000000000000894d */ /* 0x000fea0003800000 */
[----:B------:R0:W5:Y:S01]  /*00e0*/  LDG.E.CONSTANT R2, desc[UR4][R2.64] ;  /* 0x0000000402027981 */ /* 0x000162000c1e9900 */
[----:B------:R-:W1:Y:S01]  /*00f0*/  LDC.64 R10, c[0x0][0x390] ;  /* 0x0000e400ff0a7b82 */ /* 0x000e620000000a00 */
[----:B------:R-:W-:Y:S01]  /*0100*/  LOP3.LUT P0, R0, R0, 0x1, RZ, 0xc0, !PT ;  /* 0x0000000100007812 */ /* 0x000fe2000780c0ff */
[----:B------:R-:W2:Y:S01]  /*0110*/  LDCU UR7, c[0x0][0x3c8] ;  /* 0x00007900ff0777ac */ /* 0x000ea20008000800 */
[----:B------:R-:W3:Y:S01]  /*0120*/  LDCU UR6, c[0x0][0x3c4] ;  /* 0x00007880ff0677ac */ /* 0x000ee20008000800 */
[----:B--2---:R-:W-:-:S10]  /*0130*/  UISETP.GT.AND UP0, UPT, UR7, 0x1ff, UPT ;  /* 0x000001ff0700788c */ /* 0x004fd4000bf04270 */
[----:B-1----:R-:W1:Y:S01]  /*0140*/  @P0 LDC R10, c[0x0][0x3a8] ;  /* 0x0000ea00ff0a0b82 */ /* 0x002e620000000800 */
[----:B---3--:R-:W-:-:S05]  /*0150*/  IMAD R5, R6, UR6, RZ ;  /* 0x0000000606057c24 */ /* 0x008fca000f8e02ff */
[----:B------:R-:W-:Y:S02]  /*0160*/  VIADDMNMX R4, R5, UR6, R4, PT ;  /* 0x0000000605047c46 */ /* 0x000fe4000b800104 */
[----:B------:R-:W2:Y:S01]  /*0170*/  @P0 LDC R11, c[0x0][0x3ac] ;  /* 0x0000eb00ff0b0b82 */ /* 0x000ea20000000800 */
[----:B0-----:R-:W-:Y:S05]  /*0180*/  BRA.U UP0, `(.L_x_26) ;  /* 0x0000000100307547 */ /* 0x001fea000b800000 */
.L_x_27:
[----:B------:R-:W-:-:S05]  /*0190*/  IMAD R3, R5, UR7, RZ ;  /* 0x0000000705037c24 */ /* 0x000fca000f8e02ff */
[----:B------:R-:W-:Y:S01]  /*01a0*/  LOP3.LUT P0, RZ, R3, 0x1ff, RZ, 0xc0, !PT ;  /* 0x000001ff03ff7812 */ /* 0x000fe2000780c0ff */
[----:B------:R-:W-:Y:S02]  /*01b0*/  IMAD.MOV.U32 R3, RZ, RZ, R5 ;  /* 0x000000ffff037224 */ /* 0x000fe400078e0005 */
[----:B------:R-:W-:-:S10]  /*01c0*/  VIADD R5, R5, 0xffffffff ;  /* 0xffffffff05057836 */ /* 0x000fd40000000000 */
[----:B------:R-:W-:Y:S05]  /*01d0*/  @P0 BRA `(.L_x_27) ;  /* 0xfffffffc00ec0947 */ /* 0x000fea000383ffff */
[----:B------:R-:W-:-:S07]  /*01e0*/  IMAD.MOV.U32 R5, RZ, RZ, R3 ;  /* 0x000000ffff057224 */ /* 0x000fce00078e0003 */
.L_x_28:
[----:B------:R-:W-:-:S05]  /*01f0*/  IMAD R3, R4, UR7, RZ ;  /* 0x0000000704037c24 */ /* 0x000fca000f8e02ff */
[----:B------:R-:W-:Y:S01]  /*0200*/  LOP3.LUT P0, RZ, R3, 0x1ff, RZ, 0xc0, !PT ;  /* 0x000001ff03ff7812 */ /* 0x000fe2000780c0ff */
[----:B------:R-:W-:Y:S02]  /*0210*/  IMAD.MOV.U32 R3, RZ, RZ, R4 ;  /* 0x000000ffff037224 */ /* 0x000fe400078e0004 */
[----:B------:R-:W-:-:S10]  /*0220*/  VIADD R4, R4, 0x1 ;  /* 0x0000000104047836 */ /* 0x000fd40000000000 */
[----:B------:R-:W-:Y:S05]  /*0230*/  @P0 BRA `(.L_x_28) ;  /* 0xfffffffc00ec0947 */ /* 0x000fea000383ffff */
[----:B------:R-:W-:-:S07]  /*0240*/  IMAD.MOV.U32 R4, RZ, RZ, R3 ;  /* 0x000000ffff047224 */ /* 0x000fce00078e0003 */
.L_x_26:
[----:B------:R-:W-:Y:S01]  /*0250*/  VIADDMNMX R4, R4, -R5, RZ, !PT ;  /* 0x8000000504047246 */ /* 0x000fe200078001ff */
[----:B-----5:R-:W-:-:S04]  /*0260*/  IMAD R3, R2, UR6, RZ ;  /* 0x0000000602037c24 */ /* 0x020fc8000f8e02ff */
[----:B------:R-:W-:Y:S02]  /*0270*/  IMAD.IADD R2, R4, 0x1, R3 ;  /* 0x0000000104027824 */ /* 0x000fe400078e0203 */
[----:B------:R-:W-:Y:S02]  /*0280*/  IMAD R17, R3, UR7, RZ ;  /* 0x0000000703117c24 */ /* 0x000fe4000f8e02ff */
[----:B------:R-:W-:-:S05]  /*0290*/  IMAD R2, R2, UR7, RZ ;  /* 0x0000000702027c24 */ /* 0x000fca000f8e02ff */
[----:B------:R-:W-:-:S13]  /*02a0*/  ISETP.GE.AND P0, PT, R17, R2, PT ;  /* 0x000000021100720c */ /* 0x000fda0003f06270 */
[----:B------:R-:W-:Y:S05]  /*02b0*/  @P0 EXIT ;  /* 0x000000000000094d */ /* 0x000fea0003800000 */
[----:B------:R-:W0:Y:S01]  /*02c0*/  S2R R9, SR_TID.X ;  /* 0x0000000000097919 */ /* 0x000e220000002100 */
[----:B------:R-:W-:Y:S01]  /*02d0*/  VIADD R13, R17, 0x20000 ;  /* 0x00020000110d7836 */ /* 0x000fe20000000000 */
[----:B------:R-:W-:Y:S01]  /*02e0*/  LOP3.LUT R3, RZ, R17, RZ, 0x33, !PT ;  /* 0x00000011ff037212 */ /* 0x000fe200078e33ff */
[----:B------:R-:W3:Y:S03]  /*02f0*/  S2R R8, SR_CTAID.Y ;  /* 0x0000000000087919 */ /* 0x000ee60000002600 */
[----:B------:R-:W-:-:S05]  /*0300*/  VIMNMX R12, PT, PT, R2, R13, !PT ;  /* 0x0000000d020c7248 */ /* 0x000fca0007fe0100 */
[----:B------:R-:W-:-:S05]  /*0310*/  IMAD.IADD R12, R12, 0x1, R3 ;  /* 0x000000010c0c7824 */ /* 0x000fca00078e0203 */
[----:B------:R-:W-:Y:S01]  /*0320*/  LOP3.LUT P0, RZ, R12, 0x20000, RZ, 0xc0, !PT ;  /* 0x000200000cff7812 */ /* 0x000fe2000780c0ff */
[----:B0-----:R-:W-:Y:S01]  /*0330*/  IMAD.SHL.U32 R3, R9, 0x10, RZ ;  /* 0x0000001009037824 */ /* 0x001fe200078e00ff */
[--C-:B------:R-:W-:Y:S02]  /*0340*/  SHF.R.U32.HI R4, RZ, 0x4, R9.reuse ;  /* 0x00000004ff047819 */ /* 0x100fe40000011609 */
[----:B------:R-:W-:Y:S02]  /*0350*/  SHF.R.U32.HI R14, RZ, 0x1, R9 ;  /* 0x00000001ff0e7819 */ /* 0x000fe40000011609 */
[----:B------:R-:W-:-:S04]  /*0360*/  LOP3.LUT R3, R3, 0x10, RZ, 0xc0, !PT ;  /* 0x0000001003037812 */ /* 0x000fc800078ec0ff */
[----:B------:R-:W-:-:S03]  /*0370*/  LOP3.LUT R5, R3, 0x8, RZ, 0xfc, !PT ;  /* 0x0000000803057812 */ /* 0x000fc600078efcff */
[----:B---3--:R-:W-:Y:S05]  /*0380*/  @P0 BRA `(.L_x_29) ;  /* 0x0000000400b80947 */ /* 0x008fea0003800000 */
[----:B------:R-:W-:Y:S02]  /*0390*/  IMAD R15, R8, 0x200, R17 ;  /* 0x00000200080f7824 */ /* 0x000fe400078e0211 */
[----:B------:R-:W-:-:S03]  /*03a0*/  IMAD.MOV.U32 R17, RZ, RZ, R13 ;  /* 0x000000ffff117224 */ /* 0x000fc600078e000d */
[----:B------:R-:W-:-:S13]  /*03b0*/  ISETP.GE.AND P0, PT, R15, R2, PT ;  /* 0x000000020f00720c */ /* 0x000fda0003f06270 */
[----:B------:R-:W-:Y:S05]  /*03c0*/  @P0 BRA `(.L_x_29) ;  /* 0x0000000400a80947 */ /* 0x000fea0003800000 */
[----:B------:R-:W-:Y:S01]  /*03d0*/  ISETP.NE.AND P0, PT, R0, RZ, PT ;  /* 0x000000ff0000720c */ /* 0x000fe20003f05270 */
[----:B-12---:R-:W-:-:S12]  /*03e0*/  IMAD.WIDE.U32 R6, R9, 0x4, R10 ;  /* 0x0000000409067825 */ /* 0x006fd800078e000a */
[----:B------:R-:W-:Y:S05]  /*03f0*/  @!P0 BRA `(.L_x_30) ;  /* 0x0000000000d08947 */ /* 0x000fea0003800000 */
[----:B------:R-:W0:Y:S02]  /*0400*/  LDCU.64 UR6, c[0x0][0x398] ;  /* 0x00007300ff0677ac */ /* 0x000e240008000a00 */
[----:B0-----:R-:W-:-:S04]  /*0410*/  LEA R18, P0, R14, UR6, 0x2 ;  /* 0x000000060e127c11 */ /* 0x001fc8000f8010ff */
[----:B------:R-:W-:Y:S02]  /*0420*/  LEA.HI.X R16, R14, UR7, RZ, 0x2, P0 ;  /* 0x000000070e107c11 */ /* 0x000fe400080f14ff */
[----:B------:R-:W-:-:S04]  /*0430*/  IADD3 R18, P0, PT, R15, R18, RZ ;  /* 0x000000120f127210 */ /* 0x000fc80007f1e0ff */
[----:B------:R-:W-:Y:S02]  /*0440*/  LEA.HI.X.SX32 R19, R15, R16, 0x1, P0 ;  /* 0x000000100f137211 */ /* 0x000fe400000f0eff */
[----:B------:R-:W0:Y:S03]  /*0450*/  LDC.64 R16, c[0x0][0x3a0] ;  /* 0x0000e800ff107b82 */ /* 0x000e260000000a00 */
[----:B------:R1:W2:Y:S01]  /*0460*/  LDG.E.CONSTANT R18, desc[UR4][R18.64] ;  /* 0x0000000412127981 */ /* 0x0002a2000c1e9900 */
[----:B------:R-:W-:-:S04]  /*0470*/  SHF.R.S32.HI R20, RZ, 0x1f, R15 ;  /* 0x0000001fff147819 */ /* 0x000fc8000001140f */
[----:B------:R-:W-:-:S04]  /*0480*/  LEA.HI R21, R20, R15, RZ, 0x5 ;  /* 0x0000000f14157211 */ /* 0x000fc800078f28ff */
[----:B------:R-:W-:-:S05]  /*0490*/  LEA.HI.SX32 R21, R21, R4, 0x1b ;  /* 0x0000000415157211 */ /* 0x000fca00078fdaff */
[----:B0-----:R-:W-:-:S06]  /*04a0*/  IMAD.WIDE R16, R21, 0x2, R16 ;  /* 0x0000000215107825 */ /* 0x001fcc00078e0210 */
[----:B------:R0:W3:Y:S01]  /*04b0*/  LDG.E.U16.CONSTANT R16, desc[UR4][R16.64] ;  /* 0x0000000410107981 */ /* 0x0000e2000c1e9500 */
[----:B-1----:R-:W-:Y:S02]  /*04c0*/  IMAD.SHL.U32 R19, R9, 0x40000000, RZ ;  /* 0x4000000009137824 */ /* 0x002fe400078e00ff */
[----:B------:R-:W-:-:S03]  /*04d0*/  IMAD.WIDE R6, R15, 0x2, R6 ;  /* 0x000000020f067825 */ /* 0x000fc600078e0206 */
[----:B------:R-:W-:Y:S02]  /*04e0*/  SHF.R.S32.HI R19, RZ, 0x1f, R19 ;  /* 0x0000001fff137819 */ /* 0x000fe40000011413 */
[----:B0-----:R-:W-:-:S05]  /*04f0*/  LOP3.LUT R17, R9, 0x1, RZ, 0xc0, !PT ;  /* 0x0000000109117812 */ /* 0x001fca00078ec0ff */
[----:B------:R-:W-:Y:S01]  /*0500*/  IMAD.MOV R17, RZ, RZ, -R17 ;  /* 0x000000ffff117224 */ /* 0x000fe200078e0a11 */
[----:B--2---:R-:W-:-:S04]  /*0510*/  SHF.R.U32.HI R20, RZ, R5, R18 ;  /* 0x00000005ff147219 */ /* 0x004fc80000011612 */
        /* <DEDUP_REMOVED lines=8> */
[----:B---3--:R-:W-:-:S05]  /*05a0*/  HMUL2 R18, R21, R16.H0_H0 ;  /* 0x2000001015127232 */ /* 0x008fca0000000000 */
[----:B------:R0:W1:Y:S01]  /*05b0*/  SHFL.BFLY PT, R16, R18, 0x1, 0x1f ;  /* 0x0c201f0012107f89 */ /* 0x00006200000e0000 */
[----:B------:R-:W-:Y:S01]  /*05c0*/  LOP3.LUT R17, R18, 0x80008000, R17, 0x78, !PT ;  /* 0x8000800012117812 */ /* 0x000fe200078e7811 */
        /* <DEDUP_REMOVED lines=15> */
[----:B0-----:R-:W-:-:S05]  /*06c0*/  HADD2 R16, R16, R19 ;  /* 0x0000001310107230 */ /* 0x001fca0000000000 */
[----:B------:R-:W0:Y:S01]  /*06d0*/  SHFL.BFLY PT, R19, R16, 0x10, 0x1f ;  /* 0x0e001f0010137f89 */ /* 0x000e2200000e0000 */
[----:B------:R-:W-:Y:S01]  /*06e0*/  LOP3.LUT R20, R16, 0x80008000, R17, 0x78, !PT ;  /* 0x8000800010147812 */ /* 0x000fe200078e7811 */
[----:B------:R-:W-:-:S04]  /*06f0*/  IMAD.MOV.U32 R17, RZ, RZ, R13 ;  /* 0x000000ffff117224 */ /* 0x000fc800078e000d */
[----:B0-----:R-:W-:-:S04]  /*0700*/  HFMA2 R19, R20, 1, 1, R19 ;  /* 0x3c003c0014137831 */ /* 0x001fc80000000013 */
[----:B------:R-:W-:-:S05]  /*0710*/  HMUL2 R19, R19, 0.03125, 0.03125 ;  /* 0x2800280013137832 */ /* 0x000fca0000000000 */
[----:B------:R0:W-:Y:S01]  /*0720*/  STG.E.STRONG.GPU desc[UR4][R6.64], R19 ;  /* 0x0000001306007986 */ /* 0x0001e2000c10f904 */
[----:B------:R-:W-:Y:S05]  /*0730*/  BRA `(.L_x_29) ;  /* 0x0000000000cc7947 */ /* 0x000fea0003800000 */
.L_x_30:
        /* <DEDUP_REMOVED lines=50> */
[----:B------:R3:W-:Y:S02]  /*0a60*/  STG.E.STRONG.GPU desc[UR4][R6.64], R19 ;  /* 0x0000001306007986 */ /* 0x0007e4000c10f904 */
.L_x_29:
[----:B------:R-:W-:-:S13]  /*0a70*/  ISETP.GE.U32.AND P0, PT, R12, 0x20000, PT ;  /* 0x000200000c00780c */ /* 0x000fda0003f06070 */
[----:B------:R-:W-:Y:S05]  /*0a80*/  @!P0 EXIT ;  /* 0x000000000000894d */ /* 0x000fea0003800000 */
[----:B------:R-:W4:Y:S01]  /*0a90*/  LDC.64 R12, c[0x0][0x380] ;  /* 0x0000e000ff0c7b82 */ /* 0x000f220000000a00 */
[C---:B------:R-:W-:Y:S01]  /*0aa0*/  LOP3.LUT R16, R9.reuse, 0x1, RZ, 0xc0, !PT ;  /* 0x0000000109107812 */ /* 0x040fe200078ec0ff */
[C---:B------:R-:W-:Y:S02]  /*0ab0*/  IMAD.SHL.U32 R18, R9.reuse, 0x40000000, RZ ;  /* 0x4000000009127824 */ /* 0x040fe400078e00ff */
[C---:B0--3--:R-:W-:Y:S02]  /*0ac0*/  IMAD.SHL.U32 R19, R9.reuse, 0x20000000, RZ ;  /* 0x2000000009137824 */ /* 0x049fe400078e00ff */
[C---:B------:R-:W-:Y:S01]  /*0ad0*/  IMAD.SHL.U32 R20, R9.reuse, 0x10000000, RZ ;  /* 0x1000000009147824 */ /* 0x040fe200078e00ff */
[----:B------:R-:W-:Y:S01]  /*0ae0*/  SHF.R.S32.HI R18, RZ, 0x1f, R18 ;  /* 0x0000001fff127819 */ /* 0x000fe20000011412 */
[----:B------:R-:W0:Y:S01]  /*0af0*/  LDC.64 R6, c[0x0][0x398] ;  /* 0x0000e600ff067b82 */ /* 0x000e220000000a00 */
[C---:B------:R-:W-:Y:S01]  /*0b00*/  IMAD.SHL.U32 R21, R9.reuse, 0x8000000, RZ ;  /* 0x0800000009157824 */ /* 0x040fe200078e00ff */
[----:B------:R-:W-:Y:S01]  /*0b10*/  SHF.R.S32.HI R19, RZ, 0x1f, R19 ;  /* 0x0000001fff137819 */ /* 0x000fe20000011413 */
[----:B-12---:R-:W-:Y:S01]  /*0b20*/  IMAD.WIDE.U32 R10, R9, 0x4, R10 ;  /* 0x00000004090a7825 */ /* 0x006fe200078e000a */
[----:B------:R-:W-:-:S02]  /*0b30*/  SHF.R.S32.HI R22, RZ, 0x1f, R20 ;  /* 0x0000001fff167819 */ /* 0x000fc40000011414 */
[----:B------:R-:W-:Y:S01]  /*0b40*/  SHF.R.S32.HI R23, RZ, 0x1f, R21 ;  /* 0x0000001fff177819 */ /* 0x000fe20000011415 */
[----:B------:R-:W-:Y:S01]  /*0b50*/  IMAD.MOV R9, RZ, RZ, -R16 ;  /* 0x000000ffff097224 */ /* 0x000fe200078e0a10 */
[----:B------:R-:W-:Y:S02]  /*0b60*/  LOP3.LUT R20, R18, 0x80008000, RZ, 0xc0, !PT ;  /* 0x8000800012147812 */ /* 0x000fe400078ec0ff */
[----:B------:R-:W-:Y:S02]  /*0b70*/  LOP3.LUT R21, R19, 0x80008000, RZ, 0xc0, !PT ;  /* 0x8000800013157812 */ /* 0x000fe400078ec0ff */
[----:B------:R-:W-:Y:S02]  /*0b80*/  LOP3.LUT R9, R9, 0x80008000, RZ, 0xc0, !PT ;  /* 0x8000800009097812 */ /* 0x000fe400078ec0ff */
[----:B------:R-:W-:Y:S01]  /*0b90*/  LOP3.LUT R22, R22, 0x80008000, RZ, 0xc0, !PT ;  /* 0x8000800016167812 */ /* 0x000fe200078ec0ff */
[----:B----4-:R-:W-:Y:S01]  /*0ba0*/  IMAD.WIDE.U32 R12, R14, 0x4, R12 ;  /* 0x000000040e0c7825 */ /* 0x010fe200078e000c */
[----:B------:R-:W-:-:S03]  /*0bb0*/  LOP3.LUT R23, R23, 0x80008000, RZ, 0xc0, !PT ;  /* 0x8000800017177812 */ /* 0x000fc600078ec0ff */
[----:B0-----:R-:W-:-:S04]  /*0bc0*/  IMAD.WIDE.U32 R14, R14, 0x4, R6 ;  /* 0x000000040e0e7825 */ /* 0x001fc800078e0006 */
[----:B------:R-:W-:Y:S02]  /*0bd0*/  IMAD R7, R8, 0x200, R17 ;  /* 0x0000020008077824 */ /* 0x000fe400078e0211 */
[----:B------:R-:W-:Y:S02]  /*0be0*/  VIADD R6, R17, 0x20000 ;  /* 0x0002000011067836 */ /* 0x000fe40000000000 */
[----:B------:R-:W-:-:S07]  /*0bf0*/  VIADD R8, R7, 0x20000 ;  /* 0x0002000007087836 */ /* 0x000fce0000000000 */
.L_x_35:
[----:B------:R-:W-:Y:S02]  /*0c00*/  ISETP.GE.AND P0, PT, R7, R2, PT ;  /* 0x000000020700720c */ /* 0x000fe40003f06270 */
[----:B------:R-:W-:-:S11]  /*0c10*/  SHF.R.S32.HI R25, RZ, 0x1f, R8 ;  /* 0x0000001fff197819 */ /* 0x000fd60000011408 */
[----:B------:R-:W-:Y:S05]  /*0c20*/  @P0 BRA `(.L_x_31) ;  /* 0x0000000400340947 */ /* 0x000fea0003800000 */
[----:B------:R-:W-:Y:S01]  /*0c30*/  ISETP.NE.AND P0, PT, R0, RZ, PT ;  /* 0x000000ff0000720c */ /* 0x000fe20003f05270 */
[----:B------:R-:W-:Y:S01]  /*0c40*/  IMAD.WIDE R16, R7, 0x2, R10 ;  /* 0x0000000207107825 */ /* 0x000fe200078e020a */
[----:B------:R-:W-:-:S11]  /*0c50*/  SHF.R.S32.HI R19, RZ, 0x1f, R7 ;  /* 0x0000001fff137819 */ /* 0x000fd60000011407 */
[----:B------:R-:W-:Y:S05]  /*0c60*/  @!P0 BRA `(.L_x_32) ;  /* 0x0000000000948947 */ /* 0x000fea0003800000 */
[----:B------:R-:W-:-:S05]  /*0c70*/  IADD3 R26, P0, PT, R14, R7, RZ ;  /* 0x000000070e1a7210 */ /* 0x000fca0007f1e0ff */
[----:B------:R-:W-:-:S05]  /*0c80*/  IMAD.X R27, R15, 0x1, R19, P0 ;  /* 0x000000010f1b7824 */ /* 0x000fca00000e0613 */
[----:B------:R-:W2:Y:S02]  /*0c90*/  LDG.E.CONSTANT R26, desc[UR4][R26.64] ;  /* 0x000000041a1a7981 */ /* 0x000ea4000c1e9900 */
[----:B--2---:R-:W-:-:S04]  /*0ca0*/  SHF.R.U32.HI R18, RZ, R5, R26 ;  /* 0x00000005ff127219 */ /* 0x004fc8000001161a */
[----:B------:R-:W-:Y:S02]  /*0cb0*/  LOP3.LUT R19, R18, 0xff, RZ, 0xc0, !PT ;  /* 0x000000ff12137812 */ /* 0x000fe400078ec0ff */
[----:B------:R-:W-:Y:S02]  /*0cc0*/  SHF.R.U32.HI R18, RZ, R3, R26 ;  /* 0x00000003ff127219 */ /* 0x000fe4000001161a */
[----:B------:R-:W-:Y:S01]  /*0cd0*/  SHF.R.S32.HI R26, RZ, 0x1f, R7 ;  /* 0x0000001fff1a7819 */ /* 0x000fe20000011407 */
[----:B------:R-:W-:Y:S01]  /*0ce0*/  VIADD R28, R19, 0xffffff80 ;  /* 0xffffff80131c7836 */ /* 0x000fe20000000000 */
[----:B------:R-:W-:Y:S02]  /*0cf0*/  LOP3.LUT R18, R18, 0xff, RZ, 0xc0, !PT ;  /* 0x000000ff12127812 */ /* 0x000fe400078ec0ff */
[----:B------:R-:W-:Y:S01]  /*0d00*/  LEA.HI R27, R26, R7, RZ, 0x5 ;  /* 0x000000071a1b7211 */ /* 0x000fe200078f28ff */
[----:B------:R-:W-:Y:S02]  /*0d10*/  I2F.F16 R29, R28 ;  /* 0x0000001c001d7306 */ /* 0x000fe40000200c00 */
[----:B------:R-:W-:Y:S01]  /*0d20*/  VIADD R24, R18, 0xffffff80 ;  /* 0xffffff8012187836 */ /* 0x000fe20000000000 */
[----:B------:R-:W-:Y:S01]  /*0d30*/  LEA.HI.SX32 R27, R27, R4, 0x1b ;  /* 0x000000041b1b7211 */ /* 0x000fe200078fdaff */
[----:B------:R-:W0:Y:S04]  /*0d40*/  LDC.64 R18, c[0x0][0x3a0] ;  /* 0x0000e800ff127b82 */ /* 0x000e280000000a00 */
[----:B------:R-:W1:Y:S02]  /*0d50*/  I2F.F16 R24, R24 ;  /* 0x0000001800187306 */ /* 0x000e640000200c00 */
[----:B-1----:R-:W-:Y:S01]  /*0d60*/  PRMT R24, R24, 0x5410, R29 ;  /* 0x0000541018187816 */ /* 0x002fe2000000001d */
[----:B0-----:R-:W-:-:S06]  /*0d70*/  IMAD.WIDE R18, R27, 0x2, R18 ;  /* 0x000000021b127825 */ /* 0x001fcc00078e0212 */
[----:B------:R-:W2:Y:S02]  /*0d80*/  LDG.E.U16.CONSTANT R19, desc[UR4][R18.64] ;  /* 0x0000000412137981 */ /* 0x000ea4000c1e9500 */
[----:B--2---:R-:W-:-:S05]  /*0d90*/  HMUL2 R26, R24, R19.H0_H0 ;  /* 0x20000013181a7232 */ /* 0x004fca0000000000 */
[----:B------:R-:W0:Y:S01]  /*0da0*/  SHFL.BFLY PT, R27, R26, 0x1, 0x1f ;  /* 0x0c201f001a1b7f89 */ /* 0x000e2200000e0000 */
[----:B------:R-:W-:-:S05]  /*0db0*/  LOP3.LUT R28, R9, R26, RZ, 0x3c, !PT ;  /* 0x0000001a091c7212 */ /* 0x000fca00078e3cff */
[----:B0-----:R-:W-:-:S05]  /*0dc0*/  HFMA2 R27, R28, 1, 1, R27 ;  /* 0x3c003c001c1b7831 */ /* 0x001fca000000001b */
[----:B------:R-:W0:Y:S01]  /*0dd0*/  SHFL.BFLY PT, R24, R27, 0x2, 0x1f ;  /* 0x0c401f001b187f89 */ /* 0x000e2200000e0000 */
[----:B------:R-:W-:-:S05]  /*0de0*/  LOP3.LUT R29, R20, R27, RZ, 0x3c, !PT ;  /* 0x0000001b141d7212 */ /* 0x000fca00078e3cff */
[----:B0-----:R-:W-:-:S05]  /*0df0*/  HADD2 R24, R29, R24 ;  /* 0x000000181d187230 */ /* 0x001fca0000000000 */
        /* <DEDUP_REMOVED lines=8> */
[----:B0-----:R-:W-:-:S04]  /*0e80*/  HFMA2 R19, R26, 1, 1, R19 ;  /* 0x3c003c001a137831 */ /* 0x001fc80000000013 */
[----:B------:R-:W-:-:S05]  /*0e90*/  HMUL2 R19, R19, 0.03125, 0.03125 ;  /* 0x2800280013137832 */ /* 0x000fca0000000000 */
[----:B------:R0:W-:Y:S01]  /*0ea0*/  STG.E.STRONG.GPU desc[UR4][R16.64], R19 ;  /* 0x0000001310007986 */ /* 0x0001e2000c10f904 */
[----:B------:R-:W-:Y:S05]  /*0eb0*/  BRA `(.L_x_31) ;  /* 0x0000000000907947 */ /* 0x000fea0003800000 */
.L_x_32:
        /* <DEDUP_REMOVED lines=35> */
[----:B------:R1:W-:Y:S02]  /*10f0*/  STG.E.STRONG.GPU desc[UR4][R16.64], R19 ;  /* 0x0000001310007986 */ /* 0x0003e4000c10f904 */
.L_x_31:
[----:B------:R-:W-:-:S05]  /*1100*/  VIADD R27, R7, 0x20000 ;  /* 0x00020000071b7836 */ /* 0x000fca0000000000 */
[----:B------:R-:W-:-:S13]  /*1110*/  ISETP.GE.AND P0, PT, R27, R2, PT ;  /* 0x000000021b00720c */ /* 0x000fda0003f06270 */
[----:B------:R-:W-:Y:S05]  /*1120*/  @P0 BRA `(.L_x_33) ;  /* 0x0000000400300947 */ /* 0x000fea0003800000 */
[----:B------:R-:W-:Y:S01]  /*1130*/  ISETP.NE.AND P0, PT, R0, RZ, PT ;  /* 0x000000ff0000720c */ /* 0x000fe20003f05270 */
[----:B01----:R-:W-:-:S12]  /*1140*/  IMAD.WIDE R16, R8, 0x2, R10 ;  /* 0x0000000208107825 */ /* 0x003fd800078e020a */
[----:B------:R-:W-:Y:S05]  /*1150*/  @!P0 BRA `(.L_x_34) ;  /* 0x0000000000948947 */ /* 0x000fea0003800000 */
[----:B------:R-:W-:-:S05]  /*1160*/  IADD3 R18, P0, PT, R14, R8, RZ ;  /* 0x000000080e127210 */ /* 0x000fca0007f1e0ff */
[----:B------:R-:W-:Y:S01]  /*1170*/  IMAD.X R19, R15, 0x1, R25, P0 ;  /* 0x000000010f137824 */ /* 0x000fe200000e0619 */
[----:B------:R-:W-:-:S04]  /*1180*/  SHF.R.S32.HI R24, RZ, 0x1f, R27 ;  /* 0x0000001fff187819 */ /* 0x000fc8000001141b */
[----:B------:R-:W2:Y:S01]  /*1190*/  LDG.E.CONSTANT R18, desc[UR4][R18.64] ;  /* 0x0000000412127981 */ /* 0x000ea2000c1e9900 */
[----:B------:R-:W-:Y:S02]  /*11a0*/  LEA.HI R27, R24, R27, RZ, 0x5 ;  /* 0x0000001b181b7211 */ /* 0x000fe400078f28ff */
[----:B------:R-:W0:Y:S02]  /*11b0*/  LDC.64 R24, c[0x0][0x3a0] ;  /* 0x0000e800ff187b82 */ /* 0x000e240000000a00 */
[----:B------:R-:W-:-:S05]  /*11c0*/  LEA.HI.SX32 R27, R27, R4, 0x1b ;  /* 0x000000041b1b7211 */ /* 0x000fca00078fdaff */
[----:B0-----:R-:W-:-:S06]  /*11d0*/  IMAD.WIDE R24, R27, 0x2, R24 ;  /* 0x000000021b187825 */ /* 0x001fcc00078e0218 */
[----:B------:R-:W3:Y:S01]  /*11e0*/  LDG.E.U16.CONSTANT R24, desc[UR4][R24.64] ;  /* 0x0000000418187981 */ /* 0x000ee2000c1e9500 */
        /* <DEDUP_REMOVED lines=28> */
.L_x_34:
        /* <DEDUP_REMOVED lines=36> */
.L_x_33:
[C---:B0123--:R-:W-:Y:S02]  /*15f0*/  VIADD R17, R6.reuse, 0x20000 ;  /* 0x0002000006117836 */ /* 0x04ffe40000000000 */
[----:B------:R-:W-:Y:S02]  /*1600*/  VIADD R6, R6, 0x40000 ;  /* 0x0004000006067836 */ /* 0x000fe40000000000 */
[----:B------:R-:W-:Y:S01]  /*1610*/  VIADD R7, R7, 0x40000 ;  /* 0x0004000007077836 */ /* 0x000fe20000000000 */
[----:B------:R-:W-:Y:S01]  /*1620*/  ISETP.GE.AND P0, PT, R17, R2, PT ;  /* 0x000000021100720c */ /* 0x000fe20003f06270 */
[----:B------:R-:W-:-:S12]  /*1630*/  VIADD R8, R8, 0x40000 ;  /* 0x0004000008087836 */ /* 0x000fd80000000000 */
[----:B------:R-:W-:Y:S05]  /*1640*/  @!P0 BRA `(.L_x_35) ;  /* 0xfffffff4006c8947 */ /* 0x000fea000383ffff */
[----:B------:R-:W-:Y:S05]  /*1650*/  EXIT ;  /* 0x000000000000794d */ /* 0x000fea0003800000 */
.L_x_36:
        /* <DEDUP_REMOVED lines=10> */
.L_x_92:


//--------------------- .text._Z25q_to_fp16_kv_paged_kernelILi8ELi4EEvPKhPK6__halfPS2_S1_S4_S5_PKiS7_iii --------------------------
	.section	.text._Z25q_to_fp16_kv_paged_kernelILi8ELi4EEvPKhPK6__halfPS2_S1_S4_S5_PKiS7_iii,"ax",@progbits
	.align	128
        .global         _Z25q_to_fp16_kv_paged_kernelILi8ELi4EEvPKhPK6__halfPS2_S1_S4_S5_PKiS7_iii
        .type           _Z25q_to_fp16_kv_paged_kernelILi8ELi4EEvPKhPK6__halfPS2_S1_S4_S5_PKiS7_iii,@function
        .size           _Z25q_to_fp16_kv_paged_kernelILi8ELi4EEvPKhPK6__halfPS2_S1_S4_S5_PKiS7_iii,(.L_x_93 - _Z25q_to_fp16_kv_paged_kernelILi8ELi4EEvPKhPK6__halfPS2_S1_S4_S5_PKiS7_iii)
        .other          _Z25q_to_fp16_kv_paged_kernelILi8ELi4EEvPKhPK6__halfPS2_S1_S4_S5_PKiS7_iii,@"STO_CUDA_ENTRY STV_DEFAULT"
_Z25q_to_fp16_kv_paged_kernelILi8ELi4EEvPKhPK6__halfPS2_S1_S4_S5_PKiS7_iii:
.text._Z25q_to_fp16_kv_paged_kernelILi8ELi4EEvPKhPK6__halfPS2_S1_S4_S5_PKiS7_iii:
        /* <DEDUP_REMOVED lines=25> */
.L_x_38:
[----:B------:R-:W-:-:S05]  /*0190*/  IMAD R3, R5, UR7, RZ ;  /* 0x0000000705037c24 */ /* 0x000fca000f8e02ff */
[----:B------:R-:W-:Y:S01]  /*01a0*/  LOP3.LUT P0, RZ, R3, 0x1ff, RZ, 0xc0, !PT ;  /* 0x000001ff03ff7812 */ /* 0x000fe2000780c0ff */
[----:B------:R-:W-:Y:S02]  /*01b0*/  IMAD.MOV.U32 R3, RZ, RZ, R5 ;  /* 0x000000ffff037224 */ /* 0x000fe400078e0005 */
[----:B------:R-:W-:-:S10]  /*01c0*/  VIADD R5, R5, 0xffffffff ;  /* 0xffffffff05057836 */ /* 0x000fd40000000000 */
[----:B------:R-:W-:Y:S05]  /*01d0*/  @P0 BRA `(.L_x_38) ;  /* 0xfffffffc00ec0947 */ /* 0x000fea000383ffff */
[----:B------:R-:W-:-:S07]  /*01e0*/  IMAD.MOV.U32 R5, RZ, RZ, R3 ;  /* 0x000000ffff057224 */ /* 0x000fce00078e0003 */
.L_x_39:
[----:B------:R-:W-:-:S05]  /*01f0*/  IMAD R3, R4, UR7, RZ ;  /* 0x0000000704037c24 */ /* 0x000fca000f8e02ff */
[----:B------:R-:W-:Y:S01]  /*0200*/  LOP3.LUT P0, RZ, R3, 0x1ff, RZ, 0xc0, !PT ;  /* 0x000001ff03ff7812 */ /* 0x000fe2000780c0ff */
[----:B------:R-:W-:Y:S02]  /*0210*/  IMAD.MOV.U32 R3, RZ, RZ, R4 ;  /* 0x000000ffff037224 */ /* 0x000fe400078e0004 */
[----:B------:R-:W-:-:S10]  /*0220*/  VIADD R4, R4, 0x1 ;  /* 0x0000000104047836 */ /* 0x000fd40000000000 */
[----:B------:R-:W-:Y:S05]  /*0230*/  @P0 BRA `(.L_x_39) ;  /* 0xfffffffc00ec0947 */ /* 0x000fea000383ffff */
[----:B------:R-:W-:-:S07]  /*0240*/  IMAD.MOV.U32 R4, RZ, RZ, R3 ;  /* 0x000000ffff047224 */ /* 0x000fce00078e0003 */
.L_x_37:
        /* <DEDUP_REMOVED lines=8> */
[----:B------:R-:W3:Y:S01]  /*02d0*/  LDCU.64 UR6, c[0x0][0x398] ;  /* 0x00007300ff0677ac */ /* 0x000ee20008000a00 */
[----:B------:R-:W-:Y:S01]  /*02e0*/  VIADD R23, R16, 0x20000 ;  /* 0x0002000010177836 */ /* 0x000fe20000000000 */
[----:B------:R-:W-:Y:S01]  /*02f0*/  LOP3.LUT R5, RZ, R16, RZ, 0x33, !PT ;  /* 0x00000010ff057212 */ /* 0x000fe200078e33ff */
[----:B------:R-:W4:Y:S03]  /*0300*/  S2R R11, SR_CTAID.Y ;  /* 0x00000000000b7919 */ /* 0x000f260000002600 */
[----:B------:R-:W-:-:S05]  /*0310*/  VIMNMX R20, PT, PT, R2, R23, !PT ;  /* 0x0000001702147248 */ /* 0x000fca0007fe0100 */
[----:B------:R-:W-:Y:S01]  /*0320*/  IMAD.IADD R20, R20, 0x1, R5 ;  /* 0x0000000114147824 */ /* 0x000fe200078e0205 */
[C---:B0-----:R-:W-:Y:S01]  /*0330*/  LOP3.LUT R3, R10.reuse, 0x3fc, RZ, 0xc0, !PT ;  /* 0x000003fc0a037812 */ /* 0x041fe200078ec0ff */
[C---:B------:R-:W-:Y:S01]  /*0340*/  IMAD.SHL.U32 R5, R10.reuse, 0x8, RZ ;  /* 0x000000080a057824 */ /* 0x040fe200078e00ff */
[----:B------:R-:W-:Y:S01]  /*0350*/  SHF.R.U32.HI R7, RZ, 0x4, R10 ;  /* 0x00000004ff077819 */ /* 0x000fe2000001160a */
[----:B------:R-:W-:Y:S01]  /*0360*/  IMAD.SHL.U32 R6, R10, 0x10, RZ ;  /* 0x000000100a067824 */ /* 0x000fe200078e00ff */
[----:B---3--:R-:W-:Y:S02]  /*0370*/  IADD3 R3, P0, PT, R3, UR6, RZ ;  /* 0x0000000603037c10 */ /* 0x008fe4000ff1e0ff */
[----:B------:R-:W-:Y:S02]  /*0380*/  LOP3.LUT R5, R5, 0x18, RZ, 0xc0, !PT ;  /* 0x0000001805057812 */ /* 0x000fe400078ec0ff */
[----:B------:R-:W-:Y:S01]  /*0390*/  LOP3.LUT R6, R6, 0x10, RZ, 0xc0, !PT ;  /* 0x0000001006067812 */ /* 0x000fe200078ec0ff */
[----:B------:R-:W-:Y:S01]  /*03a0*/  IMAD.X R4, RZ, RZ, UR7, P0 ;  /* 0x00000007ff047e24 */ /* 0x000fe200080e06ff */
[----:B------:R-:W-:-:S02]  /*03b0*/  LOP3.LUT P0, RZ, R20, 0x20000, RZ, 0xc0, !PT ;  /* 0x0002000014ff7812 */ /* 0x000fc4000780c0ff */
[----:B------:R-:W-:Y:S02]  /*03c0*/  SHF.R.U32.HI R21, RZ, 0x1, R10 ;  /* 0x00000001ff157819 */ /* 0x000fe4000001160a */
[----:B------:R-:W-:Y:S02]  /*03d0*/  LOP3.LUT R8, R5, 0x4, RZ, 0xfc, !PT ;  /* 0x0000000405087812 */ /* 0x000fe400078efcff */
[----:B------:R-:W-:-:S07]  /*03e0*/  LOP3.LUT R9, R6, 0x8, RZ, 0xfc, !PT ;  /* 0x0000000806097812 */ /* 0x000fce00078efcff */
[----:B----4-:R-:W-:Y:S05]  /*03f0*/  @P0 BRA `(.L_x_40) ;  /* 0x0000000400b00947 */ /* 0x010fea0003800000 */
[----:B------:R-:W-:Y:S02]  /*0400*/  IMAD R25, R11, 0x200, R16 ;  /* 0x000002000b197824 */ /* 0x000fe400078e0210 */
[----:B------:R-:W-:-:S03]  /*0410*/  IMAD.MOV.U32 R16, RZ, RZ, R23 ;  /* 0x000000ffff107224 */ /* 0x000fc600078e0017 */
[----:B------:R-:W-:-:S13]  /*0420*/  ISETP.GE.AND P0, PT, R25, R2, PT ;  /* 0x000000021900720c */ /* 0x000fda0003f06270 */
[----:B------:R-:W-:Y:S05]  /*0430*/  @P0 BRA `(.L_x_40) ;  /* 0x0000000400a00947 */ /* 0x000fea0003800000 */
[----:B------:R-:W-:Y:S01]  /*0440*/  ISETP.NE.AND P0, PT, R0, RZ, PT ;  /* 0x000000ff0000720c */ /* 0x000fe20003f05270 */
[----:B-12---:R-:W-:-:S12]  /*0450*/  IMAD.WIDE.U32 R14, R10, 0x4, R12 ;  /* 0x000000040a0e7825 */ /* 0x006fd800078e000c */
[----:B------:R-:W-:Y:S05]  /*0460*/  @!P0 BRA `(.L_x_41) ;  /* 0x0000000000cc8947 */ /* 0x000fea0003800000 */
[----:B------:R-:W-:Y:S01]  /*0470*/  LEA.HI R16, R25, R25, RZ, 0x1 ;  /* 0x0000001919107211 */ /* 0x000fe200078f08ff */
[----:B------:R-:W0:Y:S03]  /*0480*/  LDC.64 R18, c[0x0][0x3a0] ;  /* 0x0000e800ff127b82 */ /* 0x000e260000000a00 */
[----:B------:R-:W-:-:S04]  /*0490*/  SHF.R.S32.HI R17, RZ, 0x1, R16 ;  /* 0x00000001ff117819 */ /* 0x000fc80000011410 */
[----:B------:R-:W-:-:S04]  /*04a0*/  IADD3 R16, P0, PT, R17, R3, RZ ;  /* 0x0000000311107210 */ /* 0x000fc80007f1e0ff */
[----:B------:R-:W-:-:S05]  /*04b0*/  LEA.HI.X.SX32 R17, R17, R4, 0x1, P0 ;  /* 0x0000000411117211 */ /* 0x000fca00000f0eff */
[----:B------:R-:W2:Y:S01]  /*04c0*/  LDG.E.CONSTANT R16, desc[UR4][R16.64] ;  /* 0x0000000410107981 */ /* 0x000ea2000c1e9900 */
[----:B------:R-:W-:-:S04]  /*04d0*/  SHF.R.S32.HI R22, RZ, 0x1f, R25 ;  /* 0x0000001fff167819 */ /* 0x000fc80000011419 */
[----:B------:R-:W-:-:S04]  /*04e0*/  LEA.HI R22, R22, R25, RZ, 0x5 ;  /* 0x0000001916167211 */ /* 0x000fc800078f28ff */
[----:B------:R-:W-:-:S05]  /*04f0*/  LEA.HI.SX32 R27, R22, R7, 0x1b ;  /* 0x00000007161b7211 */ /* 0x000fca00078fdaff */
[----:B0-----:R-:W-:-:S06]  /*0500*/  IMAD.WIDE R18, R27, 0x2, R18 ;  /* 0x000000021b127825 */ /* 0x001fcc00078e0212 */
[----:B------:R-:W3:Y:S01]  /*0510*/  LDG.E.U16.CONSTANT R18, desc[UR4][R18.64] ;  /* 0x0000000412127981 */ /* 0x000ee2000c1e9500 */
[----:B------:R-:W-:Y:S01]  /*0520*/  IMAD.WIDE R14, R25, 0x2, R14 ;  /* 0x00000002190e7825 */ /* 0x000fe200078e020e */
[----:B--2---:R-:W-:-:S04]  /*0530*/  SHF.R.U32.HI R22, RZ, R8, R16 ;  /* 0x00000008ff167219 */ /* 0x004fc80000011610 */
[----:B------:R-:W-:Y:S02]  /*0540*/  LOP3.LUT R24, R22, 0xf, RZ, 0xc0, !PT ;  /* 0x0000000f16187812 */ /* 0x000fe400078ec0ff */
[----:B------:R-:W-:-:S03]  /*0550*/  SHF.R.U32.HI R22, RZ, R5, R16 ;  /* 0x00000005ff167219 */ /* 0x000fc60000011610 */
[----:B------:R-:W-:Y:S01]  /*0560*/  VIADD R24, R24, 0xfffffff8 ;  /* 0xfffffff818187836 */ /* 0x000fe20000000000 */
[----:B------:R-:W-:-:S03]  /*0570*/  LOP3.LUT R22, R22, 0xf, RZ, 0xc0, !PT ;  /* 0x0000000f16167812 */ /* 0x000fc600078ec0ff */
[----:B------:R-:W-:Y:S02]  /*0580*/  I2F.F16 R17, R24 ;  /* 0x0000001800117306 */ /* 0x000fe40000200c00 */
[----:B------:R-:W-:-:S06]  /*0590*/  VIADD R22, R22, 0xfffffff8 ;  /* 0xfffffff816167836 */ /* 0x000fcc0000000000 */
[----:B------:R-:W0:Y:S02]  /*05a0*/  I2F.F16 R22, R22 ;  /* 0x0000001600167306 */ /* 0x000e240000200c00 */
[----:B0-----:R-:W-:-:S05]  /*05b0*/  PRMT R17, R22, 0x5410, R17 ;  /* 0x0000541016117816 */ /* 0x001fca0000000011 */
[----:B---3--:R-:W-:Y:S01]  /*05c0*/  HMUL2 R16, R17, R18.H0_H0 ;  /* 0x2000001211107232 */ /* 0x008fe20000000000 */
[----:B------:R-:W-:-:S04]  /*05d0*/  LOP3.LUT R18, R10, 0x1, RZ, 0xc0, !PT ;  /* 0x000000010a127812 */ /* 0x000fc800078ec0ff */
[----:B------:R0:W1:Y:S01]  /*05e0*/  SHFL.BFLY PT, R17, R16, 0x1, 0x1f ;  /* 0x0c201f0010117f89 */ /* 0x00006200000e0000 */
[----:B------:R-:W-:-:S05]  /*05f0*/  IMAD.MOV R19, RZ, RZ, -R18 ;  /* 0x000000ffff137224 */ /* 0x000fca00078e0a12 */
[----:B------:R-:W-:Y:S01]  /*0600*/  LOP3.LUT R18, R16, 0x80008000, R19, 0x78, !PT ;  /* 0x8000800010127812 */ /* 0x000fe200078e7813 */
[C---:B------:R-:W-:Y:S02]  /*0610*/  IMAD.SHL.U32 R19, R10.reuse, 0x40000000, RZ ;  /* 0x400000000a137824 */ /* 0x040fe400078e00ff */
[----:B0-----:R-:W-:-:S03]  /*0620*/  IMAD.SHL.U32 R16, R10, 0x20000000, RZ ;  /* 0x200000000a107824 */ /* 0x001fc600078e00ff */
[----:B------:R-:W-:Y:S02]  /*0630*/  SHF.R.S32.HI R24, RZ, 0x1f, R19 ;  /* 0x0000001fff187819 */ /* 0x000fe40000011413 */
        /* <DEDUP_REMOVED lines=12> */
[----:B------:R0:W1:Y:S01]  /*0700*/  SHFL.BFLY PT, R19, R16, 0x8, 0x1f ;  /* 0x0d001f0010137f89 */ /* 0x00006200000e0000 */
[----:B------:R-:W-:Y:S01]  /*0710*/  LOP3.LUT R22, R16, 0x80008000, R17, 0x78, !PT ;  /* 0x8000800010167812 */ /* 0x000fe200078e7811 */
[----:B0-----:R-:W-:-:S04]  /*0720*/  IMAD.MOV.U32 R16, RZ, RZ, R23 ;  /* 0x000000ffff107224 */ /* 0x001fc800078e0017 */
[----:B-1----:R-:W-:-:S05]  /*0730*/  HADD2 R19, R22, R19 ;  /* 0x0000001316137230 */ /* 0x002fca0000000000 */
[----:B------:R-:W0:Y:S01]  /*0740*/  SHFL.BFLY PT, R17, R19, 0x10, 0x1f ;  /* 0x0e001f0013117f89 */ /* 0x000e2200000e0000 */
[----:B------:R-:W-:-:S05]  /*0750*/  LOP3.LUT R18, R19, 0x80008000, R18, 0x78, !PT ;  /* 0x8000800013127812 */ /* 0x000fca00078e7812 */
[----:B0-----:R-:W-:-:S04]  /*0760*/  HFMA2 R17, R18, 1, 1, R17 ;  /* 0x3c003c0012117831 */ /* 0x001fc80000000011 */
[----:B------:R-:W-:-:S05]  /*0770*/  HMUL2 R17, R17, 0.03125, 0.03125 ;  /* 0x2800280011117832 */ /* 0x000fca0000000000 */
[----:B------:R0:W-:Y:S01]  /*0780*/  STG.E.STRONG.GPU desc[UR4][R14.64], R17 ;  /* 0x000000110e007986 */ /* 0x0001e2000c10f904 */
[----:B------:R-:W-:Y:S05]  /*0790*/  BRA `(.L_x_40) ;  /* 0x0000000000c87947 */ /* 0x000fea0003800000 */
.L_x_41:
[----:B------:R-:W0:Y:S08]  /*07a0*/  LDC.64 R16, c[0x0][0x380] ;  /* 0x0000e000ff107b82 */ /* 0x000e300000000a00 */
[----:B------:R-:W1:Y:S01]  /*07b0*/  LDC.64 R18, c[0x0][0x388] ;  /* 0x0000e200ff127b82 */ /* 0x000e620000000a00 */
[----:B0-----:R-:W-:-:S03]  /*07c0*/  IMAD.WIDE.U32 R16, R21, 0x4, R16 ;  /* 0x0000000415107825 */ /* 0x001fc600078e0010 */
[----:B------:R-:W-:-:S04]  /*07d0*/  IADD3 R16, P0, PT, R25, R16, RZ ;  /* 0x0000001019107210 */ /* 0x000fc80007f1e0ff */
[----:B------:R-:W-:-:S05]  /*07e0*/  LEA.HI.X.SX32 R17, R25, R17, 0x1, P0 ;  /* 0x0000001119117211 */ /* 0x000fca00000f0eff */
[----:B------:R-:W2:Y:S01]  /*07f0*/  LDG.E.CONSTANT R16, desc[UR4][R16.64] ;  /* 0x0000000410107981 */ /* 0x000ea2000c1e9900 */
[----:B------:R-:W-:-:S04]  /*0800*/  SHF.R.S32.HI R22, RZ, 0x1f, R25 ;  /* 0x0000001fff167819 */ /* 0x000fc80000011419 */
[----:B------:R-:W-:-:S04]  /*0810*/  LEA.HI R22, R22, R25, RZ, 0x5 ;  /* 0x0000001916167211 */ /* 0x000fc800078f28ff */
[----:B------:R-:W-:-:S05]  /*0820*/  LEA.HI.SX32 R27, R22, R7, 0x1b ;  /* 0x00000007161b7211 */ /* 0x000fca00078fdaff */
[----:B-1----:R-:W-:-:S06]  /*0830*/  IMAD.WIDE R18, R27, 0x2, R18 ;  /* 0x000000021b127825 */ /* 0x002fcc00078e0212 */
        /* <DEDUP_REMOVED lines=39> */
[----:B------:R3:W-:Y:S02]  /*0ab0*/  STG.E.STRONG.GPU desc[UR4][R14.64], R17 ;  /* 0x000000110e007986 */ /* 0x0007e4000c10f904 */
.L_x_40:
[----:B------:R-:W-:-:S13]  /*0ac0*/  ISETP.GE.U32.AND P0, PT, R20, 0x20000, PT ;  /* 0x000200001400780c */ /* 0x000fda0003f06070 */
[----:B------:R-:W-:Y:S05]  /*0ad0*/  @!P0 EXIT ;  /* 0x000000000000894d */ /* 0x000fea0003800000 */
[----:B0--3--:R-:W0:Y:S01]  /*0ae0*/  LDC.64 R14, c[0x0][0x380] ;  /* 0x0000e000ff0e7b82 */ /* 0x009e220000000a00 */
[C---:B------:R-:W-:Y:S01]  /*0af0*/  LOP3.LUT R17, R10.reuse, 0x1, RZ, 0xc0, !PT ;  /* 0x000000010a117812 */ /* 0x040fe200078ec0ff */
[C---:B------:R-:W-:Y:S02]  /*0b00*/  IMAD.SHL.U32 R18, R10.reuse, 0x40000000, RZ ;  /* 0x400000000a127824 */ /* 0x040fe400078e00ff */
[C---:B------:R-:W-:Y:S02]  /*0b10*/  IMAD.SHL.U32 R19, R10.reuse, 0x20000000, RZ ;  /* 0x200000000a137824 */ /* 0x040fe400078e00ff */
[C---:B------:R-:W-:Y:S01]  /*0b20*/  IMAD.SHL.U32 R20, R10.reuse, 0x10000000, RZ ;  /* 0x100000000a147824 */ /* 0x040fe200078e00ff */
[----:B------:R-:W-:Y:S01]  /*0b30*/  SHF.R.S32.HI R18, RZ, 0x1f, R18 ;  /* 0x0000001fff127819 */ /* 0x000fe20000011412 */
[----:B------:R-:W-:Y:S01]  /*0b40*/  IMAD.MOV R17, RZ, RZ, -R17 ;  /* 0x000000ffff117224 */ /* 0x000fe200078e0a11 */
[----:B------:R-:W-:Y:S01]  /*0b50*/  SHF.R.S32.HI R19, RZ, 0x1f, R19 ;  /* 0x0000001fff137819 */ /* 0x000fe20000011413 */
[----:B------:R-:W-:Y:S01]  /*0b60*/  IMAD R11, R11, 0x200, R16 ;  /* 0x000002000b0b7824 */ /* 0x000fe200078e0210 */
[----:B------:R-:W-:Y:S01]  /*0b70*/  SHF.R.S32.HI R24, RZ, 0x1f, R20 ;  /* 0x0000001fff187819 */ /* 0x000fe20000011414 */
[----:B-12---:R-:W-:Y:S01]  /*0b80*/  IMAD.WIDE.U32 R12, R10, 0x4, R12 ;  /* 0x000000040a0c7825 */ /* 0x006fe200078e000c */
[----:B------:R-:W-:-:S02]  /*0b90*/  LOP3.LUT R20, R17, 0x80008000, RZ, 0xc0, !PT ;  /* 0x8000800011147812 */ /* 0x000fc400078ec0ff */
[----:B------:R-:W-:Y:S02]  /*0ba0*/  LOP3.LUT R22, R18, 0x80008000, RZ, 0xc0, !PT ;  /* 0x8000800012167812 */ /* 0x000fe400078ec0ff */
[----:B------:R-:W-:Y:S02]  /*0bb0*/  LOP3.LUT R23, R19, 0x80008000, RZ, 0xc0, !PT ;  /* 0x8000800013177812 */ /* 0x000fe400078ec0ff */
[----:B------:R-:W-:Y:S01]  /*0bc0*/  LOP3.LUT R24, R24, 0x80008000, RZ, 0xc0, !PT ;  /* 0x8000800018187812 */ /* 0x000fe200078ec0ff */
[----:B0-----:R-:W-:-:S04]  /*0bd0*/  IMAD.WIDE.U32 R14, R21, 0x4, R14 ;  /* 0x00000004150e7825 */ /* 0x001fc800078e000e */
[----:B------:R-:W-:Y:S02]  /*0be0*/  IMAD.SHL.U32 R21, R10, 0x8000000, RZ ;  /* 0x080000000a157824 */ /* 0x000fe400078e00ff */
[----:B------:R-:W-:-:S03]  /*0bf0*/  VIADD R10, R16, 0x20000 ;  /* 0x00020000100a7836 */ /* 0x000fc60000000000 */
[----:B------:R-:W-:Y:S01]  /*0c00*/  SHF.R.S32.HI R25, RZ, 0x1f, R21 ;  /* 0x0000001fff197819 */ /* 0x000fe20000011415 */
[----:B------:R-:W-:-:S03]  /*0c10*/  VIADD R21, R11, 0x20000 ;  /* 0x000200000b157836 */ /* 0x000fc60000000000 */
[----:B------:R-:W-:-:S07]  /*0c20*/  LOP3.LUT R25, R25, 0x80008000, RZ, 0xc0, !PT ;  /* 0x8000800019197812 */ /* 0x000fce00078ec0ff */
.L_x_46:
[C---:B------:R-:W-:Y:S01]  /*0c30*/  ISETP.GE.AND P0, PT, R11.reuse, R2, PT ;  /* 0x000000020b00720c */ /* 0x040fe20003f06270 */
[----:B------:R-:W-:-:S12]  /*0c40*/  IMAD.WIDE R16, R11, 0x2, R12 ;  /* 0x000000020b107825 */ /* 0x000fd800078e020c */
[----:B------:R-:W-:Y:S05]  /*0c50*/  @P0 BRA `(.L_x_42) ;  /* 0x0000000400380947 */ /* 0x000fea0003800000 */
[----:B------:R-:W-:Y:S02]  /*0c60*/  ISETP.NE.AND P0, PT, R0, RZ, PT ;  /* 0x000000ff0000720c */ /* 0x000fe40003f05270 */
[----:B------:R-:W-:-:S11]  /*0c70*/  SHF.R.S32.HI R19, RZ, 0x1f, R11 ;  /* 0x0000001fff137819 */ /* 0x000fd6000001140b */
[----:B------:R-:W-:Y:S05]  /*0c80*/  @!P0 BRA `(.L_x_43) ;  /* 0x00000000009c8947 */ /* 0x000fea0003800000 */
[----:B------:R-:W0:Y:S01]  /*0c90*/  LDC.64 R18, c[0x0][0x3a0] ;  /* 0x0000e800ff127b82 */ /* 0x000e220000000a00 */
[----:B------:R-:W-:-:S04]  /*0ca0*/  SHF.R.S32.HI R26, RZ, 0x1f, R11 ;  /* 0x0000001fff1a7819 */ /* 0x000fc8000001140b */
[----:B------:R-:W-:-:S04]  /*0cb0*/  LEA.HI R26, R26, R11, RZ, 0x5 ;  /* 0x0000000b1a1a7211 */ /* 0x000fc800078f28ff */
[----:B------:R-:W-:-:S05]  /*0cc0*/  LEA.HI.SX32 R27, R26, R7, 0x1b ;  /* 0x000000071a1b7211 */ /* 0x000fca00078fdaff */
[----:B0-----:R-:W-:Y:S01]  /*0cd0*/  IMAD.WIDE R26, R27, 0x2, R18 ;  /* 0x000000021b1a7825 */ /* 0x001fe200078e0212 */
[----:B------:R-:W-:-:S04]  /*0ce0*/  LEA.HI R18, R11, R11, RZ, 0x1 ;  /* 0x0000000b0b127211 */ /* 0x000fc800078f08ff */
[----:B------:R-:W-:Y:S01]  /*0cf0*/  SHF.R.S32.HI R19, RZ, 0x1, R18 ;  /* 0x00000001ff137819 */ /* 0x000fe20000011412 */
[----:B------:R0:W2:Y:S03]  /*0d00*/  LDG.E.U16.CONSTANT R26, desc[UR4][R26.64] ;  /* 0x000000041a1a7981 */ /* 0x0000a6000c1e9500 */
[----:B------:R-:W-:-:S04]  /*0d10*/  IADD3 R18, P0, PT, R19, R3, RZ ;  /* 0x0000000313127210 */ /* 0x000fc80007f1e0ff */
[----:B------:R-:W-:-:S05]  /*0d20*/  LEA.HI.X.SX32 R19, R19, R4, 0x1, P0 ;  /* 0x0000000413137211 */ /* 0x000fca00000f0eff */
[----:B------:R-:W3:Y:S02]  /*0d30*/  LDG.E.CONSTANT R18, desc[UR4][R18.64] ;  /* 0x0000000412127981 */ /* 0x000ee4000c1e9900 */
[----:B---3--:R-:W-:-:S04]  /*0d40*/  SHF.R.U32.HI R28, RZ, R8, R18 ;  /* 0x00000008ff1c7219 */ /* 0x008fc80000011612 */
        /* <DEDUP_REMOVED lines=27> */
.L_x_43:
[----:B------:R-:W-:-:S05]  /*0f00*/  IADD3 R26, P0, PT, R14, R11, RZ ;  /* 0x0000000b0e1a7210 */ /* 0x000fca0007f1e0ff */
[----:B------:R-:W-:-:S05]  /*0f10*/  IMAD.X R27, R15, 0x1, R19, P0 ;  /* 0x000000010f1b7824 */ /* 0x000fca00000e0613 */
[----:B------:R0:W2:Y:S02]  /*0f20*/  LDG.E.CONSTANT R26, desc[UR4][R26.64] ;  /* 0x000000041a1a7981 */ /* 0x0000a4000c1e9900 */
[----:B0-----:R-:W-:-:S04]  /*0f30*/  SHF.R.S32.HI R27, RZ, 0x1f, R11 ;  /* 0x0000001fff1b7819 */ /* 0x001fc8000001140b */
[----:B------:R-:W-:-:S04]  /*0f40*/  LEA.HI R27, R27, R11, RZ, 0x5 ;  /* 0x0000000b1b1b7211 */ /* 0x000fc800078f28ff */
[----:B------:R-:W-:Y:S02]  /*0f50*/  LEA.HI.SX32 R27, R27, R7, 0x1b ;  /* 0x000000071b1b7211 */ /* 0x000fe400078fdaff */
[----:B--2---:R-:W-:-:S04]  /*0f60*/  SHF.R.U32.HI R18, RZ, R9, R26 ;  /* 0x00000009ff127219 */ /* 0x004fc8000001161a */
[----:B------:R-:W-:Y:S02]  /*0f70*/  LOP3.LUT R19, R18, 0xff, RZ, 0xc0, !PT ;  /* 0x000000ff12137812 */ /* 0x000fe400078ec0ff */
[----:B------:R-:W-:-:S03]  /*0f80*/  SHF.R.U32.HI R18, RZ, R6, R26 ;  /* 0x00000006ff127219 */ /* 0x000fc6000001161a */
[----:B------:R-:W-:Y:S01]  /*0f90*/  VIADD R29, R19, 0xffffff80 ;  /* 0xffffff80131d7836 */ /* 0x000fe20000000000 */
[----:B------:R-:W-:-:S05]  /*0fa0*/  LOP3.LUT R18, R18, 0xff, RZ, 0xc0, !PT ;  /* 0x000000ff12127812 */ /* 0x000fca00078ec0ff */
[----:B------:R-:W-:Y:S01]  /*0fb0*/  VIADD R28, R18, 0xffffff80 ;  /* 0xffffff80121c7836 */ /* 0x000fe20000000000 */
[----:B------:R-:W-:Y:S01]  /*0fc0*/  I2F.F16 R29, R29 ;  /* 0x0000001d001d7306 */ /* 0x000fe20000200c00 */
[----:B------:R-:W0:Y:S07]  /*0fd0*/  LDC.64 R18, c[0x0][0x388] ;  /* 0x0000e200ff127b82 */ /* 0x000e2e0000000a00 */
        /* <DEDUP_REMOVED lines=22> */
.L_x_42:
[----:B0-----:R-:W-:-:S05]  /*1140*/  VIADD R27, R11, 0x20000 ;  /* 0x000200000b1b7836 */ /* 0x001fca0000000000 */
[----:B------:R-:W-:-:S13]  /*1150*/  ISETP.GE.AND P0, PT, R27, R2, PT ;  /* 0x000000021b00720c */ /* 0x000fda0003f06270 */
[----:B------:R-:W-:Y:S05]  /*1160*/  @P0 BRA `(.L_x_44) ;  /* 0x0000000400340947 */ /* 0x000fea0003800000 */
[----:B------:R-:W-:-:S13]  /*1170*/  ISETP.NE.AND P0, PT, R0, RZ, PT ;  /* 0x000000ff0000720c */ /* 0x000fda0003f05270 */
[----:B------:R-:W-:Y:S05]  /*1180*/  @!P0 BRA `(.L_x_45) ;  /* 0x00000000009c8947 */ /* 0x000fea0003800000 */
[----:B-1----:R-:W0:Y:S01]  /*1190*/  LDC.64 R18, c[0x0][0x3a0] ;  /* 0x0000e800ff127b82 */ /* 0x002e220000000a00 */
[----:B------:R-:W-:Y:S02]  /*11a0*/  SHF.R.S32.HI R26, RZ, 0x1f, R27 ;  /* 0x0000001fff1a7819 */ /* 0x000fe4000001141b */
[-C--:B------:R-:W-:Y:S02]  /*11b0*/  LEA.HI R28, R27, R27.reuse, RZ, 0x1 ;  /* 0x0000001b1b1c7211 */ /* 0x080fe400078f08ff */
[----:B------:R-:W-:Y:S02]  /*11c0*/  LEA.HI R26, R26, R27, RZ, 0x5 ;  /* 0x0000001b1a1a7211 */ /* 0x000fe400078f28ff */
[----:B------:R-:W-:Y:S02]  /*11d0*/  SHF.R.S32.HI R28, RZ, 0x1, R28 ;  /* 0x00000001ff1c7819 */ /* 0x000fe4000001141c */
[----:B------:R-:W-:-:S05]  /*11e0*/  LEA.HI.SX32 R29, R26, R7, 0x1b ;  /* 0x000000071a1d7211 */ /* 0x000fca00078fdaff */
[----:B0-----:R-:W-:Y:S01]  /*11f0*/  IMAD.WIDE R26, R29, 0x2, R18 ;  /* 0x000000021d1a7825 */ /* 0x001fe200078e0212 */
[----:B------:R-:W-:-:S04]  /*1200*/  IADD3 R18, P0, PT, R28, R3, RZ ;  /* 0x000000031c127210 */ /* 0x000fc80007f1e0ff */
[----:B------:R-:W-:Y:S01]  /*1210*/  LEA.HI.X.SX32 R19, R28, R4, 0x1, P0 ;  /* 0x000000041c137211 */ /* 0x000fe200000f0eff */
[----:B------:R0:W2:Y:S04]  /*1220*/  LDG.E.U16.CONSTANT R26, desc[UR4][R26.64] ;  /* 0x000000041a1a7981 */ /* 0x0000a8000c1e9500 */
        /* <DEDUP_REMOVED lines=29> */
.L_x_45:
[----:B------:R-:W-:-:S04]  /*1400*/  SHF.R.S32.HI R18, RZ, 0x1f, R27 ;  /* 0x0000001fff127819 */ /* 0x000fc8000001141b */
[----:B------:R-:W-:Y:S02]  /*1410*/  LEA.HI R26, R18, R27, RZ, 0x5 ;  /* 0x0000001b121a7211 */ /* 0x000fe400078f28ff */
[----:B-1----:R-:W0:Y:S02]  /*1420*/  LDC.64 R18, c[0x0][0x388] ;  /* 0x0000e200ff127b82 */ /* 0x002e240000000a00 */
        /* <DEDUP_REMOVED lines=33> */
.L_x_44:
[C---:B012---:R-:W-:Y:S02]  /*1640*/  VIADD R17, R10.reuse, 0x20000 ;  /* 0x000200000a117836 */ /* 0x047fe40000000000 */
[----:B------:R-:W-:Y:S02]  /*1650*/  VIADD R10, R10, 0x40000 ;  /* 0x000400000a0a7836 */ /* 0x000fe40000000000 */
[----:B------:R-:W-:Y:S01]  /*1660*/  VIADD R11, R11, 0x40000 ;  /* 0x000400000b0b7836 */ /* 0x000fe20000000000 */
[----:B------:R-:W-:Y:S01]  /*1670*/  ISETP.GE.AND P0, PT, R17, R2, PT ;  /* 0x000000021100720c */ /* 0x000fe20003f06270 */
[----:B------:R-:W-:-:S12]  /*1680*/  VIADD R21, R21, 0x40000 ;  /* 0x0004000015157836 */ /* 0x000fd80000000000 */
[----:B------:R-:W-:Y:S05]  /*1690*/  @!P0 BRA `(.L_x_46) ;  /* 0xfffffff400648947 */ /* 0x000fea000383ffff */
[----:B------:R-:W-:Y:S05]  /*16a0*/  EXIT ;  /* 0x000000000000794d */ /* 0x000fea0003800000 */
.L_x_47:
        /* <DEDUP_REMOVED lines=13> */
.L_x_93:


//--------------------- .text._Z25q_to_fp16_kv_paged_kernelILi4ELi4EEvPKhPK6__halfPS2_S1_S4_S5_PKiS7_iii --------------------------
	.section	.text._Z25q_to_fp16_kv_paged_kernelILi4ELi4EEvPKhPK6__halfPS2_S1_S4_S5_PKiS7_iii,"ax",@progbits
	.align	128
        .global         _Z25q_to_fp16_kv_paged_kernelILi4ELi4EEvPKhPK6__halfPS2_S1_S4_S5_PKiS7_iii
        .type           _Z25q_to_fp16_kv_paged_kernelILi4ELi4EEvPKhPK6__halfPS2_S1_S4_S5_PKiS7_iii,@function
        .size           _Z25q_to_fp16_kv_paged_kernelILi4ELi4EEvPKhPK6__halfPS2_S1_S4_S5_PKiS7_iii,(.L_x_94 - _Z25q_to_fp16_kv_paged_kernelILi4ELi4EEvPKhPK6__halfPS2_S1_S4_S5_PKiS7_iii)
        .other          _Z25q_to_fp16_kv_paged_kernelILi4ELi4EEvPKhPK6__halfPS2_S1_S4_S5_PKiS7_iii,@"STO_CUDA_ENTRY STV_DEFAULT"
_Z25q_to_fp16_kv_paged_kernelILi4ELi4EEvPKhPK6__halfPS2_S1_S4_S5_PKiS7_iii:
.text._Z25q_to_fp16_kv_paged_kernelILi4ELi4EEvPKhPK6__halfPS2_S1_S4_S5_PKiS7_iii:
        /* <DEDUP_REMOVED lines=8> */
[----:B-1----:R-:W-:-:S05]  /*0080*/  IMAD.WIDE.U32 R4, R7, 0x4, R4 ;  /* 0x0000000407047825 */ /* 0x002fca00078e0004 */
        /* <DEDUP_REMOVED lines=16> */
.L_x_49:
[----:B------:R-:W-:-:S05]  /*0190*/  IMAD R3, R7, UR7, RZ ;  /* 0x0000000707037c24 */ /* 0x000fca000f8e02ff */
[----:B------:R-:W-:Y:S01]  /*01a0*/  LOP3.LUT P0, RZ, R3, 0x1ff, RZ, 0xc0, !PT ;  /* 0x000001ff03ff7812 */ /* 0x000fe2000780c0ff */
[----:B------:R-:W-:Y:S02]  /*01b0*/  IMAD.MOV.U32 R3, RZ, RZ, R7 ;  /* 0x000000ffff037224 */ /* 0x000fe400078e0007 */
[----:B------:R-:W-:-:S10]  /*01c0*/  VIADD R7, R7, 0xffffffff ;  /* 0xffffffff07077836 */ /* 0x000fd40000000000 */
[----:B------:R-:W-:Y:S05]  /*01d0*/  @P0 BRA `(.L_x_49) ;  /* 0xfffffffc00ec0947 */ /* 0x000fea000383ffff */
[----:B------:R-:W-:-:S07]  /*01e0*/  IMAD.MOV.U32 R7, RZ, RZ, R3 ;  /* 0x000000ffff077224 */ /* 0x000fce00078e0003 */
.L_x_50:
[----:B------:R-:W-:-:S05]  /*01f0*/  IMAD R3, R0, UR7, RZ ;  /* 0x0000000700037c24 */ /* 0x000fca000f8e02ff */
[----:B------:R-:W-:Y:S01]  /*0200*/  LOP3.LUT P0, RZ, R3, 0x1ff, RZ, 0xc0, !PT ;  /* 0x000001ff03ff7812 */ /* 0x000fe2000780c0ff */
[----:B------:R-:W-:Y:S02]  /*0210*/  IMAD.MOV.U32 R3, RZ, RZ, R0 ;  /* 0x000000ffff037224 */ /* 0x000fe400078e0000 */
[----:B------:R-:W-:-:S10]  /*0220*/  VIADD R0, R0, 0x1 ;  /* 0x0000000100007836 */ /* 0x000fd40000000000 */
[----:B------:R-:W-:Y:S05]  /*0230*/  @P0 BRA `(.L_x_50) ;  /* 0xfffffffc00ec0947 */ /* 0x000fea000383ffff */
[----:B------:R-:W-:-:S07]  /*0240*/  IMAD.MOV.U32 R0, RZ, RZ, R3 ;  /* 0x000000ffff007224 */ /* 0x000fce00078e0003 */
.L_x_48:
        /* <DEDUP_REMOVED lines=9> */
[----:B------:R-:W4:Y:S01]  /*02e0*/  LDC.64 R12, c[0x0][0x3a0] ;  /* 0x0000e800ff0c7b82 */ /* 0x000f220000000a00 */
[----:B-1----:R-:W-:Y:S01]  /*02f0*/  IMAD.MOV.U32 R14, RZ, RZ, R4 ;  /* 0x000000ffff0e7224 */ /* 0x002fe200078e0004 */
[----:B------:R-:W1:Y:S01]  /*0300*/  S2R R20, SR_CTAID.Y ;  /* 0x0000000000147919 */ /* 0x000e620000002600 */
[----:B------:R-:W5:Y:S01]  /*0310*/  LDCU.64 UR8, c[0x0][0x380] ;  /* 0x00007000ff0877ac */ /* 0x000f620008000a00 */
[----:B--2---:R-:W-:Y:S01]  /*0320*/  IMAD.MOV.U32 R15, RZ, RZ, R5 ;  /* 0x000000ffff0f7224 */ /* 0x004fe200078e0005 */
[----:B------:R-:W-:Y:S02]  /*0330*/  ISETP.NE.AND P0, PT, R6, RZ, PT ;  /* 0x000000ff0600720c */ /* 0x000fe40003f05270 */
[C---:B0-----:R-:W-:Y:S01]  /*0340*/  LOP3.LUT R3, R9.reuse, 0x3fc, RZ, 0xc0, !PT ;  /* 0x000003fc09037812 */ /* 0x041fe200078ec0ff */
[C---:B------:R-:W-:Y:S01]  /*0350*/  IMAD.SHL.U32 R11, R9.reuse, 0x40000000, RZ ;  /* 0x40000000090b7824 */ /* 0x040fe200078e00ff */
[C---:B------:R-:W-:Y:S01]  /*0360*/  LOP3.LUT R10, R9.reuse, 0x1, RZ, 0xc0, !PT ;  /* 0x00000001090a7812 */ /* 0x040fe200078ec0ff */
[----:B------:R-:W-:Y:S01]  /*0370*/  IMAD.SHL.U32 R16, R9, 0x20000000, RZ ;  /* 0x2000000009107824 */ /* 0x000fe200078e00ff */
[----:B---3--:R-:W-:Y:S01]  /*0380*/  IADD3 R2, P1, PT, R3, UR6, RZ ;  /* 0x0000000603027c10 */ /* 0x008fe2000ff3e0ff */
[----:B------:R-:W-:Y:S01]  /*0390*/  IMAD.SHL.U32 R17, R9, 0x10000000, RZ ;  /* 0x1000000009117824 */ /* 0x000fe200078e00ff */
[----:B-----5:R-:W-:Y:S01]  /*03a0*/  IADD3 R3, P2, PT, R3, UR8, RZ ;  /* 0x0000000803037c10 */ /* 0x020fe2000ff5e0ff */
[C---:B------:R-:W-:Y:S01]  /*03b0*/  IMAD.SHL.U32 R18, R9.reuse, 0x8000000, RZ ;  /* 0x0800000009127824 */ /* 0x040fe200078e00ff */
[----:B------:R-:W-:Y:S01]  /*03c0*/  SHF.R.S32.HI R11, RZ, 0x1f, R11 ;  /* 0x0000001fff0b7819 */ /* 0x000fe2000001140b */
[C---:B------:R-:W-:Y:S01]  /*03d0*/  IMAD.SHL.U32 R8, R9.reuse, 0x8, RZ ;  /* 0x0000000809087824 */ /* 0x040fe200078e00ff */
[----:B------:R-:W-:Y:S01]  /*03e0*/  SHF.R.S32.HI R16, RZ, 0x1f, R16 ;  /* 0x0000001fff107819 */ /* 0x000fe20000011410 */
[----:B------:R-:W-:Y:S01]  /*03f0*/  IMAD.MOV R10, RZ, RZ, -R10 ;  /* 0x000000ffff0a7224 */ /* 0x000fe200078e0a0a */
[----:B------:R-:W-:Y:S01]  /*0400*/  SHF.R.S32.HI R17, RZ, 0x1f, R17 ;  /* 0x0000001fff117819 */ /* 0x000fe20000011411 */
[----:B------:R-:W-:Y:S01]  /*0410*/  IMAD.WIDE.U32 R14, R9, 0x4, R14 ;  /* 0x00000004090e7825 */ /* 0x000fe200078e000e */
[----:B------:R-:W-:-:S02]  /*0420*/  SHF.R.S32.HI R18, RZ, 0x1f, R18 ;  /* 0x0000001fff127819 */ /* 0x000fc40000011412 */
[----:B------:R-:W-:Y:S01]  /*0430*/  LOP3.LUT R8, R8, 0x18, RZ, 0xc0, !PT ;  /* 0x0000001808087812 */ /* 0x000fe200078ec0ff */
[----:B------:R-:W-:Y:S01]  /*0440*/  IMAD.X R4, RZ, RZ, UR7, P1 ;  /* 0x00000007ff047e24 */ /* 0x000fe200088e06ff */
[----:B------:R-:W-:Y:S01]  /*0450*/  SHF.R.U32.HI R6, RZ, 0x4, R9 ;  /* 0x00000004ff067819 */ /* 0x000fe20000011609 */
[----:B------:R-:W-:Y:S01]  /*0460*/  IMAD.X R5, RZ, RZ, UR9, P2 ;  /* 0x00000009ff057e24 */ /* 0x000fe200090e06ff */
[----:B------:R-:W-:Y:S01]  /*0470*/  LOP3.LUT R10, R10, 0x80008000, RZ, 0xc0, !PT ;  /* 0x800080000a0a7812 */ /* 0x000fe200078ec0ff */
[----:B-1----:R-:W-:Y:S01]  /*0480*/  IMAD R9, R20, 0x200, R7 ;  /* 0x0000020014097824 */ /* 0x002fe200078e0207 */
[----:B------:R-:W-:Y:S02]  /*0490*/  LOP3.LUT R11, R11, 0x80008000, RZ, 0xc0, !PT ;  /* 0x800080000b0b7812 */ /* 0x000fe400078ec0ff */
[----:B------:R-:W-:Y:S02]  /*04a0*/  LOP3.LUT R22, R16, 0x80008000, RZ, 0xc0, !PT ;  /* 0x8000800010167812 */ /* 0x000fe400078ec0ff */
[----:B------:R-:W-:-:S02]  /*04b0*/  LOP3.LUT R23, R17, 0x80008000, RZ, 0xc0, !PT ;  /* 0x8000800011177812 */ /* 0x000fc400078ec0ff */
[----:B------:R-:W-:Y:S02]  /*04c0*/  LOP3.LUT R24, R18, 0x80008000, RZ, 0xc0, !PT ;  /* 0x8000800012187812 */ /* 0x000fe400078ec0ff */
[----:B----4-:R-:W-:-:S07]  /*04d0*/  LOP3.LUT R25, R8, 0x4, RZ, 0xfc, !PT ;  /* 0x0000000408197812 */ /* 0x010fce00078efcff */
.L_x_53:
[----:B------:R-:W-:Y:S01]  /*04e0*/  ISETP.GE.AND P2, PT, R9, R0, PT ;  /* 0x000000000900720c */ /* 0x000fe20003f46270 */
[----:B------:R-:W-:-:S05]  /*04f0*/  VIADD R7, R7, 0x20000 ;  /* 0x0002000007077836 */ /* 0x000fca0000000000 */
[----:B------:R-:W-:-:S07]  /*0500*/  ISETP.GE.AND P1, PT, R7, R0, PT ;  /* 0x000000000700720c */ /* 0x000fce0003f26270 */
[----:B01----:R-:W-:Y:S06]  /*0510*/  @P2 BRA `(.L_x_51) ;  /* 0x0000000400382947 */ /* 0x003fec0003800000 */
[----:B------:R-:W-:Y:S01]  /*0520*/  IMAD.WIDE R16, R9, 0x2, R14 ;  /* 0x0000000209107825 */ /* 0x000fe200078e020e */
[----:B------:R-:W-:Y:S06]  /*0530*/  @!P0 BRA `(.L_x_52) ;  /* 0x0000000000988947 */ /* 0x000fec0003800000 */
[----:B------:R-:W-:-:S04]  /*0540*/  LEA.HI R18, R9, R9, RZ, 0x1 ;  /* 0x0000000909127211 */ /* 0x000fc800078f08ff */
[----:B------:R-:W-:-:S04]  /*0550*/  SHF.R.S32.HI R19, RZ, 0x1, R18 ;  /* 0x00000001ff137819 */ /* 0x000fc80000011412 */
[----:B------:R-:W-:-:S04]  /*0560*/  IADD3 R18, P2, PT, R19, R2, RZ ;  /* 0x0000000213127210 */ /* 0x000fc80007f5e0ff */
[----:B------:R-:W-:-:S05]  /*0570*/  LEA.HI.X.SX32 R19, R19, R4, 0x1, P2 ;  /* 0x0000000413137211 */ /* 0x000fca00010f0eff */
[----:B------:R-:W2:Y:S01]  /*0580*/  LDG.E.CONSTANT R18, desc[UR4][R18.64] ;  /* 0x0000000412127981 */ /* 0x000ea2000c1e9900 */
[----:B------:R-:W-:-:S04]  /*0590*/  SHF.R.S32.HI R20, RZ, 0x1f, R9 ;  /* 0x0000001fff147819 */ /* 0x000fc80000011409 */
[----:B------:R-:W-:-:S04]  /*05a0*/  LEA.HI R21, R20, R9, RZ, 0x5 ;  /* 0x0000000914157211 */ /* 0x000fc800078f28ff */
[----:B------:R-:W-:-:S05]  /*05b0*/  LEA.HI.SX32 R21, R21, R6, 0x1b ;  /* 0x0000000615157211 */ /* 0x000fca00078fdaff */
[----:B------:R-:W-:-:S06]  /*05c0*/  IMAD.WIDE R20, R21, 0x2, R12 ;  /* 0x0000000215147825 */ /* 0x000fcc00078e020c */
        /* <DEDUP_REMOVED lines=29> */
.L_x_52:
[----:B------:R-:W-:-:S04]  /*07a0*/  LEA.HI R18, R9, R9, RZ, 0x1 ;  /* 0x0000000909127211 */ /* 0x000fc800078f08ff */
[----:B------:R-:W-:-:S04]  /*07b0*/  SHF.R.S32.HI R20, RZ, 0x1, R18 ;  /* 0x00000001ff147819 */ /* 0x000fc80000011412 */
[----:B------:R-:W-:-:S04]  /*07c0*/  IADD3 R18, P2, PT, R20, R3, RZ ;  /* 0x0000000314127210 */ /* 0x000fc80007f5e0ff */
[----:B------:R-:W-:Y:S02]  /*07d0*/  LEA.HI.X.SX32 R19, R20, R5, 0x1, P2 ;  /* 0x0000000514137211 */ /* 0x000fe400010f0eff */
[----:B------:R-:W0:Y:S03]  /*07e0*/  LDC.64 R20, c[0x0][0x388] ;  /* 0x0000e200ff147b82 */ /* 0x000e260000000a00 */
[----:B------:R-:W2:Y:S01]  /*07f0*/  LDG.E.CONSTANT R18, desc[UR4][R18.64] ;  /* 0x0000000412127981 */ /* 0x000ea2000c1e9900 */
[----:B------:R-:W-:-:S04]  /*0800*/  SHF.R.S32.HI R26, RZ, 0x1f, R9 ;  /* 0x0000001fff1a7819 */ /* 0x000fc80000011409 */
[----:B------:R-:W-:-:S04]  /*0810*/  LEA.HI R27, R26, R9, RZ, 0x5 ;  /* 0x000000091a1b7211 */ /* 0x000fc800078f28ff */
        /* <DEDUP_REMOVED lines=30> */
.L_x_51:
[----:B------:R-:W-:Y:S01]  /*0a00*/  VIADD R9, R9, 0x20000 ;  /* 0x0002000009097836 */ /* 0x000fe20000000000 */
[----:B------:R-:W-:Y:S06]  /*0a10*/  @!P1 BRA `(.L_x_53) ;  /* 0xfffffff800b09947 */ /* 0x000fec000383ffff */
[----:B------:R-:W-:Y:S05]  /*0a20*/  EXIT ;  /* 0x000000000000794d */ /* 0x000fea0003800000 */
.L_x_54:
        /* <DEDUP_REMOVED lines=13> */
.L_x_94:


//--------------------- .text._Z19fp16_to_q_kv_kernelILi8ELi8EEvPK6__halfPhPS0_S2_S3_S4_iii --------------------------
	.section	.text._Z19fp16_to_q_kv_kernelILi8ELi8EEvPK6__halfPhPS0_S2_S3_S4_iii,"ax",@progbits
	.align	128
        .global         _Z19fp16_to_q_kv_kernelILi8ELi8EEvPK6__halfPhPS0_S2_S3_S4_iii
        .type           _Z19fp16_to_q_kv_kernelILi8ELi8EEvPK6__halfPhPS0_S2_S3_S4_iii,@function
        .size           _Z19fp16_to_q_kv_kernelILi8ELi8EEvPK6__halfPhPS0_S2_S3_S4_iii,(.L_x_95 - _Z19fp16_to_q_kv_kernelILi8ELi8EEvPK6__halfPhPS0_S2_S3_S4_iii)
        .other          _Z19fp16_to_q_kv_kernelILi8ELi8EEvPK6__halfPhPS0_S2_S3_S4_iii,@"STO_CUDA_ENTRY STV_DEFAULT"
_Z19fp16_to_q_kv_kernelILi8ELi8EEvPK6__halfPhPS0_S2_S3_S4_iii:
.text._Z19fp16_to_q_kv_kernelILi8ELi8EEvPK6__halfPhPS0_S2_S3_S4_iii:
[----:B------:R-:W-:Y:S08]  /*0000*/  LDC R1, c[0x0][0x37c] ;  /* 0x0000df00ff017b82 */ /* 0x000ff00000000800 */
[----:B------:R-:W0:Y:S01]  /*0010*/  S2UR UR4, SR_CTAID.Z ;  /* 0x00000000000479c3 */ /* 0x000e220000002700 */
[----:B------:R-:W1:Y:S01]  /*0020*/  S2R R2, SR_CTAID.X ;  /* 0x0000000000027919 */ /* 0x000e620000002500 */
[----:B------:R-:W2:Y:S01]  /*0030*/  LDCU.64 UR8, c[0x0][0x398] ;  /* 0x00007300ff0877ac */ /* 0x000ea20008000a00 */
[----:B------:R-:W3:Y:S01]  /*0040*/  S2R R3, SR_CTAID.Y ;  /* 0x0000000000037919 */ /* 0x000ee20000002600 */
[----:B------:R-:W4:Y:S04]  /*0050*/  LDCU.64 UR6, c[0x0][0x358] ;  /* 0x00006b00ff0677ac */ /* 0x000f280008000a00 */
[----:B------:R-:W1:Y:S01]  /*0060*/  LDC R5, c[0x0][0x3b4] ;  /* 0x0000ed00ff057b82 */ /* 0x000e620000000800 */
[----:B------:R-:W1:Y:S07]  /*0070*/  S2R R0, SR_TID.X ;  /* 0x0000000000007919 */ /* 0x000e6e0000002100 */
[----:B------:R-:W3:Y:S01]  /*0080*/  LDC R6, c[0x0][0x3b8] ;  /* 0x0000ee00ff067b82 */ /* 0x000ee20000000800 */
[----:B0-----:R-:W-:-:S04]  /*0090*/  ULOP3.LUT UR4, UR4, 0x1, URZ, 0xc0, !UPT ;  /* 0x0000000104047892 */ /* 0x001fc8000f8ec0ff */
[----:B------:R-:W-:Y:S01]  /*00a0*/  UISETP.NE.U32.AND UP0, UPT, UR4, 0x1, UPT ;  /* 0x000000010400788c */ /* 0x000fe2000bf05070 */
[----:B-1----:R-:W-:-:S10]  /*00b0*/  IMAD R2, R2, 0x200, R5 ;  /* 0x0000020002027824 */ /* 0x002fd400078e0205 */
[----:B--2---:R-:W0:Y:S01]  /*00c0*/  @UP0 LDCU UR8, c[0x0][0x380] ;  /* 0x00007000ff0807ac */ /* 0x004e220008000800 */
[----:B---3--:R-:W-:Y:S01]  /*00d0*/  IMAD R2, R3, R6, R2 ;  /* 0x0000000603027224 */ /* 0x008fe200078e0202 */
[----:B------:R-:W1:Y:S01]  /*00e0*/  @UP0 LDCU UR9, c[0x0][0x384] ;  /* 0x00007080ff0907ac */ /* 0x000e620008000800 */
[----:B0-----:R-:W-:Y:S02]  /*00f0*/  IMAD.U32 R4, RZ, RZ, UR8 ;  /* 0x00000008ff047e24 */ /* 0x001fe4000f8e00ff */
[----:B-1----:R-:W-:Y:S01]  /*0100*/  IMAD.U32 R5, RZ, RZ, UR9 ;  /* 0x00000009ff057e24 */ /* 0x002fe2000f8e00ff */
[----:B----4-:R-:W-:Y:S06]  /*0110*/  BRA.U UP0, `(.L_x_55) ;  /* 0x0000000500d87547 */ /* 0x010fec000b800000 */
[----:B------:R-:W-:-:S04]  /*0120*/  IMAD.WIDE R4, R2, 0x2, R4 ;  /* 0x0000000202047825 */ /* 0x000fc800078e0204 */
[----:B------:R-:W-:-:S06]  /*0130*/  IMAD.WIDE.U32 R4, R0, 0x4, R4 ;  /* 0x0000000400047825 */ /* 0x000fcc00078e0004 */
[----:B------:R-:W2:Y:S01]  /*0140*/  LDG.E.CONSTANT R4, desc[UR6][R4.64] ;  /* 0x0000000604047981 */ /* 0x000ea2000c1e9900 */
[C---:B------:R-:W-:Y:S01]  /*0150*/  LOP3.LUT R3, R0.reuse, 0x1, RZ, 0xc0, !PT ;  /* 0x0000000100037812 */ /* 0x040fe200078ec0ff */
[----:B------:R-:W-:-:S04]  /*0160*/  IMAD.SHL.U32 R8, R0, 0x40000000, RZ ;  /* 0x4000000000087824 */ /* 0x000fc800078e00ff */
[----:B------:R-:W-:Y:S01]  /*0170*/  IMAD.MOV R7, RZ, RZ, -R3 ;  /* 0x000000ffff077224 */ /* 0x000fe200078e0a03 */
[----:B------:R-:W-:Y:S01]  /*0180*/  SHF.R.S32.HI R9, RZ, 0x1f, R8 ;  /* 0x0000001fff097819 */ /* 0x000fe20000011408 */
[----:B--2---:R0:W1:Y:S03]  /*0190*/  SHFL.BFLY PT, R6, R4, 0x1, 0x1f ;  /* 0x0c201f0004067f89 */ /* 0x00406600000e0000 */
        /* <DEDUP_REMOVED lines=18> */
[----:B------:R-:W-:-:S05]  /*02c0*/  LOP3.LUT R7, R5, 0x80008000, R8, 0x78, !PT ;  /* 0x8000800005077812 */ /* 0x000fca00078e7808 */
[----:B0-----:R-:W-:-:S05]  /*02d0*/  HFMA2 R6, R7, 1, 1, R6 ;  /* 0x3c003c0007067831 */ /* 0x001fca0000000006 */
[----:B------:R-:W-:Y:S01]  /*02e0*/  HMNMX2 R7, |R6|.H0_H0, |R6|.H1_H1, !PT ;  /* 0x7000000606077240 */ /* 0x000fe20007800a00 */
[----:B------:R-:W-:-:S04]  /*02f0*/  HADD2.F32 R11, -RZ, R6.H1_H1 ;  /* 0x30000006ff0b7230 */ /* 0x000fc80000004100 */
[----:B------:R-:W0:Y:S02]  /*0300*/  SHFL.BFLY PT, R4, R7, 0x8, 0x1f ;  /* 0x0d001f0007047f89 */ /* 0x000e2400000e0000 */
[----:B0-----:R-:W-:-:S05]  /*0310*/  HMNMX2 R4, R7.H0_H0, R4.H0_H0, !PT ;  /* 0x2000000407047240 */ /* 0x001fca0007800800 */
[----:B------:R-:W0:Y:S02]  /*0320*/  SHFL.BFLY PT, R9, R4, 0x4, 0x1f ;  /* 0x0c801f0004097f89 */ /* 0x000e2400000e0000 */
[----:B0-----:R-:W-:-:S05]  /*0330*/  HMNMX2 R9, R4.H0_H0, R9.H0_H0, !PT ;  /* 0x2000000904097240 */ /* 0x001fca0007800800 */
[----:B------:R-:W0:Y:S02]  /*0340*/  SHFL.BFLY PT, R8, R9, 0x2, 0x1f ;  /* 0x0c401f0009087f89 */ /* 0x000e2400000e0000 */
[----:B0-----:R-:W-:-:S05]  /*0350*/  HMNMX2 R8, R9.H0_H0, R8.H0_H0, !PT ;  /* 0x2000000809087240 */ /* 0x001fca0007800800 */
[----:B------:R-:W0:Y:S02]  /*0360*/  SHFL.BFLY PT, R5, R8, 0x1, 0x1f ;  /* 0x0c201f0008057f89 */ /* 0x000e2400000e0000 */
[----:B0-----:R-:W-:Y:S01]  /*0370*/  HMNMX2 R4, R8.H0_H0, R5.H0_H0, !PT ;  /* 0x2000000508047240 */ /* 0x001fe20007800800 */
[----:B------:R-:W-:-:S04]  /*0380*/  HADD2.F32 R5, -RZ, R6.H0_H0 ;  /* 0x20000006ff057230 */ /* 0x000fc80000004100 */
[----:B------:R-:W-:-:S04]  /*0390*/  HADD2.F32 R10, -RZ, R4.H0_H0 ;  /* 0x20000004ff0a7230 */ /* 0x000fc80000004100 */
[----:B------:R-:W0:Y:S02]  /*03a0*/  MUFU.RCP R12, R10 ;  /* 0x0000000a000c7308 */ /* 0x000e240000001000 */
[----:B0-----:R-:W-:Y:S01]  /*03b0*/  FMUL.FTZ R7, R5, R12 ;  /* 0x0000000c05077220 */ /* 0x001fe20000410000 */
[----:B------:R-:W-:-:S04]  /*03c0*/  FMUL.FTZ R14, R12, R11 ;  /* 0x0000000b0c0e7220 */ /* 0x000fc80000410000 */
[----:B------:R-:W-:Y:S02]  /*03d0*/  F2FP.F16.F32.PACK_AB R6, RZ, R7 ;  /* 0x00000007ff06723e */ /* 0x000fe400000000ff */
[----:B------:R-:W-:-:S03]  /*03e0*/  F2FP.F16.F32.PACK_AB R9, RZ, R14 ;  /* 0x0000000eff09723e */ /* 0x000fc600000000ff */
[C---:B------:R-:W-:Y:S02]  /*03f0*/  HSETP2.GEU.AND P3, PT, |R6|.reuse.H0_H0, 8.523464202880859375e-06, 8.523464202880859375e-06, PT ;  /* 0x008f008f06007434 */ /* 0x040fe40003f6ea00 */
[----:B------:R-:W-:Y:S02]  /*0400*/  HSETP2.GT.AND P2, PT, |R6|.H0_H0, RZ.H0_H0, PT ;  /* 0x200000ff06007234 */ /* 0x000fe40003f44a00 */
[C---:B------:R-:W-:Y:S02]  /*0410*/  HSETP2.GEU.AND P0, PT, |R9|.reuse.H0_H0, 8.523464202880859375e-06, 8.523464202880859375e-06, PT ;  /* 0x008f008f09007434 */ /* 0x040fe40003f0ea00 */
[----:B------:R-:W-:Y:S02]  /*0420*/  HSETP2.GT.AND P1, PT, |R9|.H0_H0, RZ.H0_H0, PT ;  /* 0x200000ff09007234 */ /* 0x000fe40003f24a00 */
[----:B------:R-:W-:Y:S02]  /*0430*/  PLOP3.LUT P2, PT, P3, P2, PT, 0xf2, 0x2f ;  /* 0x00000000002f781c */ /* 0x000fe40001f45e72 */
[----:B------:R-:W-:-:S02]  /*0440*/  PLOP3.LUT P0, PT, P0, P1, PT, 0xf2, 0x2f ;  /* 0x00000000002f781c */ /* 0x000fc40000703e72 */
[----:B------:R-:W-:-:S09]  /*0450*/  ISETP.NE.AND P1, PT, R3, RZ, PT ;  /* 0x000000ff0300720c */ /* 0x000fd20003f25270 */
[C---:B------:R-:W-:Y:S02]  /*0460*/  @!P2 FFMA.FTZ R5, -R10.reuse, R7, R5 ;  /* 0x000000070a05a223 */ /* 0x040fe40000010105 */
[----:B------:R-:W-:Y:S02]  /*0470*/  @!P0 FFMA.FTZ R11, -R10, R14, R11 ;  /* 0x0000000e0a0b8223 */ /* 0x000fe4000001010b */
[C---:B------:R-:W-:Y:S01]  /*0480*/  @!P2 FFMA.FTZ R5, R12.reuse, R5, R7 ;  /* 0x000000050c05a223 */ /* 0x040fe20000010007 */
[----:B------:R-:W-:Y:S02]  /*0490*/  IMAD.MOV.U32 R7, RZ, RZ, 0x5800 ;  /* 0x00005800ff077424 */ /* 0x000fe400078e00ff */
[----:B------:R-:W-:Y:S01]  /*04a0*/  @!P0 FFMA.FTZ R11, R12, R11, R14 ;  /* 0x0000000b0c0b8223 */ /* 0x000fe2000001000e */
[----:B------:R-:W0:Y:S01]  /*04b0*/  @!P1 S2R R10, SR_CgaCtaId ;  /* 0x00000000000a9919 */ /* 0x000e220000008800 */
[----:B------:R-:W-:Y:S01]  /*04c0*/  IMAD.MOV.U32 R12, RZ, RZ, 0x55555555 ;  /* 0x55555555ff0c7424 */ /* 0x000fe200078e00ff */
[----:B------:R-:W-:-:S02]  /*04d0*/  @!P2 F2FP.F16.F32.PACK_AB R6, RZ, R5 ;  /* 0x00000005ff06a23e */ /* 0x000fc400000000ff */
[----:B------:R-:W-:Y:S02]  /*04e0*/  @!P0 F2FP.F16.F32.PACK_AB R9, RZ, R11 ;  /* 0x0000000bff09823e */ /* 0x000fe400000000ff */
[----:B------:R-:W-:Y:S02]  /*04f0*/  PRMT R5, R7, 0x7610, R5 ;  /* 0x0000761007057816 */ /* 0x000fe40000000005 */
[----:B------:R-:W-:Y:S02]  /*0500*/  PRMT R6, R6, 0x5410, R9 ;  /* 0x0000541006067816 */ /* 0x000fe40000000009 */
[C---:B------:R-:W-:Y:S02]  /*0510*/  LOP3.LUT P0, RZ, R0.reuse, 0xf, RZ, 0xc0, !PT ;  /* 0x0000000f00ff7812 */ /* 0x040fe4000780c0ff */
[----:B------:R-:W-:Y:S01]  /*0520*/  ISETP.GT.U32.AND P2, PT, R0, 0x1f, PT ;  /* 0x0000001f0000780c */ /* 0x000fe20003f44070 */
[----:B------:R-:W-:-:S04]  /*0530*/  HFMA2 R5, R6, R5.H0_H0, 128, 128 ;  /* 0x5800580006057431 */ /* 0x000fc80000040005 */
[----:B------:R-:W1:Y:S06]  /*0540*/  F2I.F16.NTZ R7, R5.H1 ;  /* 0x1000000500077305 */ /* 0x000e6c0000103100 */
[----:B------:R-:W2:Y:S01]  /*0550*/  @!P0 S2R R9, SR_CgaCtaId ;  /* 0x0000000000098919 */ /* 0x000ea20000008800 */
[----:B------:R-:W-:Y:S01]  /*0560*/  @!P0 MOV R8, 0x400 ;  /* 0x0000040000088802 */ /* 0x000fe20000000f00 */
[----:B------:R-:W3:Y:S01]  /*0570*/  F2I.F16.NTZ R6, R5 ;  /* 0x0000000500067305 */ /* 0x000ee20000103100 */
[----:B------:R-:W-:-:S03]  /*0580*/  @!P0 HMUL2 R4, R4.H0_H0, 0.0078125, 0.0078125 ;  /* 0x2000200004048832 */ /* 0x000fc60000000800 */
[----:B------:R-:W-:Y:S01]  /*0590*/  @!P0 VIADD R8, R8, 0x200 ;  /* 0x0000020008088836 */ /* 0x000fe20000000000 */
[----:B-1----:R-:W-:-:S04]  /*05a0*/  I2FP.F32.S32 R7, R7 ;  /* 0x0000000700077245 */ /* 0x002fc80000201400 */
[----:B------:R-:W-:Y:S02]  /*05b0*/  FMNMX.FTZ R7, R7, 255, PT ;  /* 0x437f000007077809 */ /* 0x000fe40003810000 */
[----:B---3--:R-:W-:Y:S02]  /*05c0*/  I2FP.F32.S32 R6, R6 ;  /* 0x0000000600067245 */ /* 0x008fe40000201400 */
[----:B------:R-:W-:Y:S02]  /*05d0*/  FMNMX.FTZ R7, RZ, R7, !PT ;  /* 0x00000007ff077209 */ /* 0x000fe40007810000 */
[----:B------:R-:W-:-:S04]  /*05e0*/  FMNMX.FTZ R6, R6, 255, PT ;  /* 0x437f000006067809 */ /* 0x000fc80003810000 */
[----:B------:R-:W-:Y:S01]  /*05f0*/  FMNMX.FTZ R6, RZ, R6, !PT ;  /* 0x00000006ff067209 */ /* 0x000fe20007810000 */
[----:B------:R-:W1:Y:S08]  /*0600*/  F2I.FTZ.TRUNC.NTZ R7, R7 ;  /* 0x0000000700077305 */ /* 0x000e70000021f100 */
[----:B------:R-:W3:Y:S01]  /*0610*/  F2I.FTZ.TRUNC.NTZ R6, R6 ;  /* 0x0000000600067305 */ /* 0x000ee2000021f100 */
[----:B-1----:R-:W-:Y:S01]  /*0620*/  IMAD.SHL.U32 R3, R7, 0x100, RZ ;  /* 0x0000010007037824 */ /* 0x002fe200078e00ff */
[----:B------:R-:W-:-:S04]  /*0630*/  @!P1 MOV R7, 0x400 ;  /* 0x0000040000079802 */ /* 0x000fc80000000f00 */
[----:B0-----:R-:W-:Y:S02]  /*0640*/  @!P1 LEA R7, R10, R7, 0x18 ;  /* 0x000000070a079211 */ /* 0x001fe400078ec0ff */
[----:B---3--:R-:W-:-:S03]  /*0650*/  LOP3.LUT R3, R3, R6, RZ, 0xfc, !PT ;  /* 0x0000000603037212 */ /* 0x008fc600078efcff */
[----:B------:R-:W-:Y:S02]  /*0660*/  @!P1 IMAD R7, R0, 0x2, R7 ;  /* 0x0000000200079824 */ /* 0x000fe400078e0207 */
[----:B------:R-:W0:Y:S02]  /*0670*/  SHFL.DOWN PT, R5, R3, 0x1, 0x1f ;  /* 0x08201f0003057f89 */ /* 0x000e2400000e0000 */
[----:B0-----:R-:W-:Y:S01]  /*0680*/  IMAD.U32 R6, R5, 0x10000, RZ ;  /* 0x0001000005067824 */ /* 0x001fe200078e00ff */
[----:B--2---:R-:W-:-:S04]  /*0690*/  @!P0 LEA R5, R9, R8, 0x18 ;  /* 0x0000000809058211 */ /* 0x004fc800078ec0ff */
[----:B------:R-:W-:Y:S02]  /*06a0*/  LOP3.LUT R6, R3, R6, RZ, 0xfc, !PT ;  /* 0x0000000603067212 */ /* 0x000fe400078efcff */
[----:B------:R-:W-:-:S03]  /*06b0*/  @!P0 LEA.HI R5, R0, R5, RZ, 0x1d ;  /* 0x0000000500058211 */ /* 0x000fc600078fe8ff */
[----:B------:R0:W-:Y:S04]  /*06c0*/  @!P1 STS [R7], R6 ;  /* 0x0000000607009388 */ /* 0x0001e80000000800 */
[----:B------:R0:W-:Y:S01]  /*06d0*/  @!P0 STS.U16 [R5], R4 ;  /* 0x0000000405008388 */ /* 0x0001e20000000400 */
[----:B------:R-:W-:Y:S06]  /*06e0*/  BAR.SYNC.DEFER_BLOCKING 0x0 ;  /* 0x0000000000007b1d */ /* 0x000fec0000010000 */
[----:B------:R-:W-:Y:S05]  /*06f0*/  @P2 EXIT ;  /* 0x000000000000294d */ /* 0x000fea0003800000 */
[----:B------:R-:W1:Y:S01]  /*0700*/  S2UR UR8, SR_CgaCtaId ;  /* 0x00000000000879c3 */ /* 0x000e620000008800 */
[----:B------:R-:W-:-:S07]  /*0710*/  UMOV UR5, 0x400 ;  /* 0x0000040000057882 */ /* 0x000fce0000000000 */
[----:B0-----:R-:W0:Y:S01]  /*0720*/  LDC.64 R4, c[0x0][0x3a0] ;  /* 0x0000e800ff047b82 */ /* 0x001e220000000a00 */
[----:B-1----:R-:W-:-:S06]  /*0730*/  ULEA UR4, UR8, UR5, 0x18 ;  /* 0x0000000508047291 */ /* 0x002fcc000f8ec0ff */
[----:B------:R-:W-:Y:S02]  /*0740*/  LEA R3, R0, UR4, 0x4 ;  /* 0x0000000400037c11 */ /* 0x000fe4000f8e20ff */
[----:B0-----:R-:W-:-:S03]  /*0750*/  IADD3 R4, P0, PT, R2, R4, RZ ;  /* 0x0000000402047210 */ /* 0x001fc60007f1e0ff */
[----:B------:R-:W0:Y:S01]  /*0760*/  LDS.128 R8, [R3] ;  /* 0x0000000003087984 */ /* 0x000e220000000c00 */
[----:B------:R-:W-:Y:S02]  /*0770*/  LEA.HI.X.SX32 R5, R2, R5, 0x1, P0 ;  /* 0x0000000502057211 */ /* 0x000fe400000f0eff */
[C---:B------:R-:W-:Y:S01]  /*0780*/  ISETP.GT.U32.AND P0, PT, R0.reuse, 0x1, PT ;  /* 0x000000010000780c */ /* 0x040fe20003f04070 */
[----:B------:R-:W-:-:S05]  /*0790*/  IMAD.WIDE.U32 R4, R0, 0x10, R4 ;  /* 0x0000001000047825 */ /* 0x000fca00078e0004 */
[----:B0-----:R0:W-:Y:S07]  /*07a0*/  STG.E.128.STRONG.SM desc[UR6][R4.64], R8 ;  /* 0x0000000804007986 */ /* 0x0011ee000c10bd06 */
[----:B------:R-:W-:Y:S05]  /*07b0*/  @P0 EXIT ;  /* 0x000000000000094d */ /* 0x000fea0003800000 */
[----:B------:R-:W-:Y:S01]  /*07c0*/  UIADD3 UR4, UPT, UPT, UR5, 0x200, URZ ;  /* 0x0000020005047890 */ /* 0x000fe2000fffe0ff */
[----:B0-----:R-:W0:Y:S01]  /*07d0*/  LDC.64 R8, c[0x0][0x3a8] ;  /* 0x0000ea00ff087b82 */ /* 0x001e220000000a00 */
[----:B------:R-:W-:Y:S02]  /*07e0*/  SHF.R.S32.HI R3, RZ, 0x1f, R2 ;  /* 0x0000001fff037819 */ /* 0x000fe40000011402 */
[----:B------:R-:W-:Y:S02]  /*07f0*/  ULEA UR4, UR8, UR4, 0x18 ;  /* 0x0000000408047291 */ /* 0x000fe4000f8ec0ff */
[----:B------:R-:W-:-:S04]  /*0800*/  LEA.HI R3, R3, R2, RZ, 0x5 ;  /* 0x0000000203037211 */ /* 0x000fc800078f28ff */
[----:B------:R-:W-:Y:S02]  /*0810*/  LEA R4, R0, UR4, 0x4 ;  /* 0x0000000400047c11 */ /* 0x000fe4000f8e20ff */
[----:B------:R-:W-:-:S04]  /*0820*/  SHF.R.S32.HI R3, RZ, 0x5, R3 ;  /* 0x00000005ff037819 */ /* 0x000fc80000011403 */
[----:B------:R-:W1:Y:S01]  /*0830*/  LDS.128 R4, [R4] ;  /* 0x0000000004047984 */ /* 0x000e620000000c00 */
[----:B0-----:R-:W-:-:S04]  /*0840*/  IMAD.WIDE R2, R3, 0x2, R8 ;  /* 0x0000000203027825 */ /* 0x001fc800078e0208 */
[----:B------:R-:W-:-:S05]  /*0850*/  IMAD.WIDE.U32 R2, R0, 0x10, R2 ;  /* 0x0000001000027825 */ /* 0x000fca00078e0002 */
[----:B-1----:R-:W-:Y:S01]  /*0860*/  STG.E.128.STRONG.SM desc[UR6][R2.64], R4 ;  /* 0x0000000402007986 */ /* 0x002fe2000c10bd06 */
[----:B------:R-:W-:Y:S05]  /*0870*/  EXIT ;  /* 0x000000000000794d */ /* 0x000fea0003800000 */
.L_x_55:
[----:B------:R-:W-:-:S04]  /*0880*/  IMAD.WIDE R4, R2, 0x2, R4 ;  /* 0x0000000202047825 */ /* 0x000fc800078e0204 */
[----:B------:R-:W-:-:S06]  /*0890*/  IMAD.WIDE.U32 R4, R0, 0x4, R4 ;  /* 0x0000000400047825 */ /* 0x000fcc00078e0004 */
[----:B------:R-:W2:Y:S01]  /*08a0*/  LDG.E.CONSTANT R5, desc[UR6][R4.64] ;  /* 0x0000000604057981 */ /* 0x000ea2000c1e9900 */
[----:B------:R-:W-:-:S05]  /*08b0*/  LOP3.LUT R3, R0, 0x1, RZ, 0xc0, !PT ;  /* 0x0000000100037812 */ /* 0x000fca00078ec0ff */
[----:B------:R-:W-:Y:S01]  /*08c0*/  IMAD.MOV R8, RZ, RZ, -R3 ;  /* 0x000000ffff087224 */ /* 0x000fe200078e0a03 */
[----:B--2---:R0:W1:Y:S04]  /*08d0*/  SHFL.BFLY PT, R6, R5, 0x1, 0x1f ;  /* 0x0c201f0005067f89 */ /* 0x00406800000e0000 */
[----:B------:R-:W-:Y:S01]  /*08e0*/  LOP3.LUT R7, R5, 0x80008000, R8, 0x78, !PT ;  /* 0x8000800005077812 */ /* 0x000fe200078e7808 */
[----:B------:R-:W-:-:S05]  /*08f0*/  IMAD.SHL.U32 R8, R0, 0x40000000, RZ ;  /* 0x4000000000087824 */ /* 0x000fca00078e00ff */
[----:B------:R-:W-:Y:S01]  /*0900*/  SHF.R.S32.HI R9, RZ, 0x1f, R8 ;  /* 0x0000001fff097819 */ /* 0x000fe20000011408 */
[----:B0-----:R-:W-:Y:S02]  /*0910*/  IMAD.SHL.U32 R5, R0, 0x20000000, RZ ;  /* 0x2000000000057824 */ /* 0x001fe400078e00ff */
[----:B-1----:R-:W-:-:S05]  /*0920*/  HFMA2 R6, R7, 1, 1, R6 ;  /* 0x3c003c0007067831 */ /* 0x002fca0000000006 */
[----:B------:R0:W1:Y:S01]  /*0930*/  SHFL.BFLY PT, R7, R6, 0x2, 0x1f ;  /* 0x0c401f0006077f89 */ /* 0x00006200000e0000 */
[----:B------:R-:W-:Y:S01]  /*0940*/  LOP3.LUT R8, R6, 0x80008000, R9, 0x78, !PT ;  /* 0x8000800006087812 */ /* 0x000fe200078e7809 */
[----:B0-----:R-:W-:-:S05]  /*0950*/  IMAD.SHL.U32 R6, R0, 0x10000000, RZ ;  /* 0x1000000000067824 */ /* 0x001fca00078e00ff */
[----:B------:R-:W-:Y:S01]  /*0960*/  SHF.R.S32.HI R9, RZ, 0x1f, R6 ;  /* 0x0000001fff097819 */ /* 0x000fe20000011406 */
[----:B-1----:R-:W-:Y:S01]  /*0970*/  HADD2 R7, R8, R7 ;  /* 0x0000000708077230 */ /* 0x002fe20000000000 */
[----:B------:R-:W-:-:S04]  /*0980*/  SHF.R.S32.HI R8, RZ, 0x1f, R5 ;  /* 0x0000001fff087819 */ /* 0x000fc80000011405 */
        /* <DEDUP_REMOVED lines=21> */
[----:B------:R-:W-:Y:S02]  /*0ae0*/  HADD2.F32 R5, -RZ, R6.H0_H0 ;  /* 0x20000006ff057230 */ /* 0x000fe40000004100 */
[----:B------:R-:W-:Y:S02]  /*0af0*/  IMAD.MOV.U32 R8, RZ, RZ, 0x55555555 ;  /* 0x55555555ff087424 */ /* 0x000fe400078e00ff */
        /* <DEDUP_REMOVED lines=12> */
[----:B------:R-:W-:-:S09]  /*0bc0*/  LOP3.LUT P1, RZ, R0, 0xf, RZ, 0xc0, !PT ;  /* 0x0000000f00ff7812 */ /* 0x000fd2000782c0ff */
[C---:B------:R-:W-:Y:S02]  /*0bd0*/  @!P2 FFMA.FTZ R5, -R10.reuse, R7, R5 ;  /* 0x000000070a05a223 */ /* 0x040fe40000010105 */
[----:B------:R-:W-:Y:S02]  /*0be0*/  @!P0 FFMA.FTZ R11, -R10, R14, R11 ;  /* 0x0000000e0a0b8223 */ /* 0x000fe4000001010b */
[C---:B------:R-:W-:Y:S01]  /*0bf0*/  @!P2 FFMA.FTZ R5, R12.reuse, R5, R7 ;  /* 0x000000050c05a223 */ /* 0x040fe20000010007 */
[----:B------:R-:W-:Y:S02]  /*0c00*/  IMAD.MOV.U32 R7, RZ, RZ, 0x5800 ;  /* 0x00005800ff077424 */ /* 0x000fe400078e00ff */
[----:B------:R-:W-:Y:S01]  /*0c10*/  @!P0 FFMA.FTZ R11, R12, R11, R14 ;  /* 0x0000000b0c0b8223 */ /* 0x000fe2000001000e */
[----:B------:R-:W-:Y:S01]  /*0c20*/  @!P1 HMUL2 R4, R4.H0_H0, 0.0078125, 0.0078125 ;  /* 0x2000200004049832 */ /* 0x000fe20000000800 */
[----:B------:R-:W0:Y:S01]  /*0c30*/  @!P1 S2R R12, SR_CgaCtaId ;  /* 0x00000000000c9919 */ /* 0x000e220000008800 */
[----:B------:R-:W-:-:S02]  /*0c40*/  @!P2 F2FP.F16.F32.PACK_AB R6, RZ, R5 ;  /* 0x00000005ff06a23e */ /* 0x000fc400000000ff */
[----:B------:R-:W-:Y:S02]  /*0c50*/  @!P0 F2FP.F16.F32.PACK_AB R9, RZ, R11 ;  /* 0x0000000bff09823e */ /* 0x000fe400000000ff */
[----:B------:R-:W-:Y:S02]  /*0c60*/  PRMT R5, R7, 0x7610, R5 ;  /* 0x0000761007057816 */ /* 0x000fe40000000005 */
[----:B------:R-:W-:Y:S02]  /*0c70*/  PRMT R6, R6, 0x5410, R9 ;  /* 0x0000541006067816 */ /* 0x000fe40000000009 */
[----:B------:R-:W-:Y:S02]  /*0c80*/  ISETP.NE.AND P0, PT, R3, RZ, PT ;  /* 0x000000ff0300720c */ /* 0x000fe40003f05270 */
[----:B------:R-:W-:Y:S01]  /*0c90*/  @!P1 MOV R9, 0x400 ;  /* 0x0000040000099802 */ /* 0x000fe20000000f00 */
[----:B------:R-:W-:Y:S01]  /*0ca0*/  HFMA2 R5, R6, R5.H0_H0, 128, 128 ;  /* 0x5800580006057431 */ /* 0x000fe20000040005 */
[----:B------:R-:W-:-:S03]  /*0cb0*/  ISETP.GT.U32.AND P2, PT, R0, 0x1f, PT ;  /* 0x0000001f0000780c */ /* 0x000fc60003f44070 */
[----:B------:R-:W1:Y:S01]  /*0cc0*/  F2I.F16.NTZ R7, R5.H1 ;  /* 0x1000000500077305 */ /* 0x000e620000103100 */
[----:B------:R-:W-:-:S05]  /*0cd0*/  @!P1 VIADD R9, R9, 0x200 ;  /* 0x0000020009099836 */ /* 0x000fca0000000000 */
[----:B------:R-:W2:Y:S02]  /*0ce0*/  @!P0 S2R R10, SR_CgaCtaId ;  /* 0x00000000000a8919 */ /* 0x000ea40000008800 */
[----:B------:R-:W3:Y:S01]  /*0cf0*/  F2I.F16.NTZ R6, R5 ;  /* 0x0000000500067305 */ /* 0x000ee20000103100 */
[----:B-1----:R-:W-:Y:S02]  /*0d00*/  I2FP.F32.S32 R7, R7 ;  /* 0x0000000700077245 */ /* 0x002fe40000201400 */
[----:B0-----:R-:W-:Y:S02]  /*0d10*/  @!P1 LEA R9, R12, R9, 0x18 ;  /* 0x000000090c099211 */ /* 0x001fe400078ec0ff */
[----:B------:R-:W-:Y:S02]  /*0d20*/  FMNMX.FTZ R7, R7, 255, PT ;  /* 0x437f000007077809 */ /* 0x000fe40003810000 */
[----:B------:R-:W-:Y:S02]  /*0d30*/  @!P1 LEA.HI R9, R0, R9, RZ, 0x1d ;  /* 0x0000000900099211 */ /* 0x000fe400078fe8ff */
[----:B---3--:R-:W-:-:S02]  /*0d40*/  I2FP.F32.S32 R6, R6 ;  /* 0x0000000600067245 */ /* 0x008fc40000201400 */
[----:B------:R-:W-:Y:S02]  /*0d50*/  FMNMX.FTZ R7, RZ, R7, !PT ;  /* 0x00000007ff077209 */ /* 0x000fe40007810000 */
[----:B------:R-:W-:-:S04]  /*0d60*/  FMNMX.FTZ R6, R6, 255, PT ;  /* 0x437f000006067809 */ /* 0x000fc80003810000 */
[----:B------:R-:W-:Y:S01]  /*0d70*/  FMNMX.FTZ R6, RZ, R6, !PT ;  /* 0x00000006ff067209 */ /* 0x000fe20007810000 */
[----:B------:R-:W0:Y:S08]  /*0d80*/  F2I.FTZ.TRUNC.NTZ R7, R7 ;  /* 0x0000000700077305 */ /* 0x000e30000021f100 */
[----:B------:R-:W1:Y:S01]  /*0d90*/  F2I.FTZ.TRUNC.NTZ R6, R6 ;  /* 0x0000000600067305 */ /* 0x000e62000021f100 */
[----:B0-----:R-:W-:Y:S01]  /*0da0*/  IMAD.SHL.U32 R3, R7, 0x100, RZ ;  /* 0x0000010007037824 */ /* 0x001fe200078e00ff */
[----:B------:R-:W-:-:S04]  /*0db0*/  @!P0 MOV R7, 0x400 ;  /* 0x0000040000078802 */ /* 0x000fc80000000f00 */
[----:B--2---:R-:W-:Y:S02]  /*0dc0*/  @!P0 LEA R7, R10, R7, 0x18 ;  /* 0x000000070a078211 */ /* 0x004fe400078ec0ff */
[----:B-1----:R-:W-:-:S03]  /*0dd0*/  LOP3.LUT R3, R3, R6, RZ, 0xfc, !PT ;  /* 0x0000000603037212 */ /* 0x002fc600078efcff */
[----:B------:R-:W-:Y:S02]  /*0de0*/  @!P0 IMAD R7, R0, 0x2, R7 ;  /* 0x0000000200078824 */ /* 0x000fe400078e0207 */
[----:B------:R-:W0:Y:S02]  /*0df0*/  SHFL.DOWN PT, R5, R3, 0x1, 0x1f ;  /* 0x08201f0003057f89 */ /* 0x000e2400000e0000 */
[----:B0-----:R-:W-:-:S05]  /*0e00*/  IMAD.U32 R6, R5, 0x10000, RZ ;  /* 0x0001000005067824 */ /* 0x001fca00078e00ff */
[----:B------:R-:W-:-:S05]  /*0e10*/  LOP3.LUT R6, R3, R6, RZ, 0xfc, !PT ;  /* 0x0000000603067212 */ /* 0x000fca00078efcff */
        /* <DEDUP_REMOVED lines=9> */
[----:B0-----:R-:W-:-:S04]  /*0eb0*/  IADD3 R4, P0, PT, R2, R4, RZ ;  /* 0x0000000402047210 */ /* 0x001fc80007f1e0ff */
        /* <DEDUP_REMOVED lines=18> */
.L_x_56:
        /* <DEDUP_REMOVED lines=10> */
.L_x_95:


//--------------------- .text._Z19fp16_to_q_kv_kernelILi8ELi4EEvPK6__halfPhPS0_S2_S3_S4_iii --------------------------
	.section	.text._Z19fp16_to_q_kv_kernelILi8ELi4EEvPK6__halfPhPS0_S2_S3_S4_iii,"ax",@progbits
	.align	128
        .global         _Z19fp16_to_q_kv_kernelILi8ELi4EEvPK6__halfPhPS0_S2_S3_S4_iii
        .type           _Z19fp16_to_q_kv_kernelILi8ELi4EEvPK6__halfPhPS0_S2_S3_S4_iii,@function
        .size           _Z19fp16_to_q_kv_kernelILi8ELi4EEvPK6__halfPhPS0_S2_S3_S4_iii,(.L_x_96 - _Z19fp16_to_q_kv_kernelILi8ELi4EEvPK6__halfPhPS0_S2_S3_S4_iii)
        .other          _Z19fp16_to_q_kv_kernelILi8ELi4EEvPK6__halfPhPS0_S2_S3_S4_iii,@"STO_CUDA_ENTRY STV_DEFAULT"
_Z19fp16_to_q_kv_kernelILi8ELi4EEvPK6__halfPhPS0_S2_S3_S4_iii:
.text._Z19fp16_to_q_kv_kernelILi8ELi4EEvPK6__halfPhPS0_S2_S3_S4_iii:
[----:B------:R-:W-:Y:S08]  /*0000*/  LDC R1, c[0x0][0x37c] ;  /* 0x0000df00ff017b82 */ /* 0x000ff00000000800 */
[----:B------:R-:W0:Y:S01]  /*0010*/  S2UR UR4, SR_CTAID.Z ;  /* 0x00000000000479c3 */ /* 0x000e220000002700 */
[----:B------:R-:W1:Y:S01]  /*0020*/  S2R R2, SR_CTAID.X ;  /* 0x0000000000027919 */ /* 0x000e620000002500 */
[----:B------:R-:W2:Y:S01]  /*0030*/  LDCU.64 UR10, c[0x0][0x398] ;  /* 0x00007300ff0a77ac */ /* 0x000ea20008000a00 */
[----:B------:R-:W3:Y:S01]  /*0040*/  S2R R3, SR_CTAID.Y ;  /* 0x0000000000037919 */ /* 0x000ee20000002600 */
[----:B------:R-:W4:Y:S04]  /*0050*/  LDCU.64 UR12, c[0x0][0x388] ;  /* 0x00007100ff0c77ac */ /* 0x000f280008000a00 */
[----:B------:R-:W1:Y:S01]  /*0060*/  LDC R5, c[0x0][0x3b4] ;  /* 0x0000ed00ff057b82 */ /* 0x000e620000000800 */
[----:B------:R-:W1:Y:S01]  /*0070*/  S2R R0, SR_TID.X ;  /* 0x0000000000007919 */ /* 0x000e620000002100 */
[----:B------:R-:W1:Y:S06]  /*0080*/  LDCU.64 UR8, c[0x0][0x358] ;  /* 0x00006b00ff0877ac */ /* 0x000e6c0008000a00 */
[----:B------:R-:W3:Y:S01]  /*0090*/  LDC R6, c[0x0][0x3b8] ;  /* 0x0000ee00ff067b82 */ /* 0x000ee20000000800 */
[----:B0-----:R-:W-:-:S04]  /*00a0*/  ULOP3.LUT UR4, UR4, 0x1, URZ, 0xc0, !UPT ;  /* 0x0000000104047892 */ /* 0x001fc8000f8ec0ff */
[----:B------:R-:W-:Y:S01]  /*00b0*/  UISETP.NE.U32.AND UP0, UPT, UR4, 0x1, UPT ;  /* 0x000000010400788c */ /* 0x000fe2000bf05070 */
[----:B-1----:R-:W-:-:S06]  /*00c0*/  IMAD R2, R2, 0x200, R5 ;  /* 0x0000020002027824 */ /* 0x002fcc00078e0205 */
[----:B------:R-:W0:Y:S04]  /*00d0*/  LDCU.128 UR4, c[0x0][0x3a0] ;  /* 0x00007400ff0477ac */ /* 0x000e280008000c00 */
[----:B--2---:R-:W1:Y:S01]  /*00e0*/  @UP0 LDCU UR10, c[0x0][0x380] ;  /* 0x00007000ff0a07ac */ /* 0x004e620008000800 */
[----:B---3--:R-:W-:Y:S01]  /*00f0*/  IMAD R2, R3, R6, R2 ;  /* 0x0000000603027224 */ /* 0x008fe200078e0202 */
[----:B------:R-:W2:Y:S01]  /*0100*/  @UP0 LDCU UR11, c[0x0][0x384] ;  /* 0x00007080ff0b07ac */ /* 0x000ea20008000800 */
[----:B0-----:R-:W0:Y:S01]  /*0110*/  @UP0 LDCU UR6, c[0x0][0x390] ;  /* 0x00007200ff0607ac */ /* 0x001e220008000800 */
[----:B------:R-:W3:Y:S01]  /*0120*/  @UP0 LDCU UR7, c[0x0][0x394] ;  /* 0x00007280ff0707ac */ /* 0x000ee20008000800 */
[----:B----4-:R-:W-:Y:S01]  /*0130*/  USEL UR4, UR4, UR12, !UP0 ;  /* 0x0000000c04047287 */ /* 0x010fe2000c000000 */
[----:B-1----:R-:W-:Y:S01]  /*0140*/  IMAD.U32 R4, RZ, RZ, UR10 ;  /* 0x0000000aff047e24 */ /* 0x002fe2000f8e00ff */
[----:B------:R-:W-:Y:S01]  /*0150*/  USEL UR5, UR5, UR13, !UP0 ;  /* 0x0000000d05057287 */ /* 0x000fe2000c000000 */
[----:B--2---:R-:W-:Y:S01]  /*0160*/  IMAD.U32 R5, RZ, RZ, UR11 ;  /* 0x0000000bff057e24 */ /* 0x004fe2000f8e00ff */
[----:B------:R-:W-:Y:S10]  /*0170*/  BRA.U UP0, `(.L_x_57) ;  /* 0x0000000500dc7547 */ /* 0x000ff4000b800000 */
[----:B------:R-:W-:-:S04]  /*0180*/  IMAD.WIDE R4, R2, 0x2, R4 ;  /* 0x0000000202047825 */ /* 0x000fc800078e0204 */
[----:B------:R-:W-:-:S06]  /*0190*/  IMAD.WIDE.U32 R4, R0, 0x4, R4 ;  /* 0x0000000400047825 */ /* 0x000fcc00078e0004 */
[----:B------:R-:W2:Y:S01]  /*01a0*/  LDG.E.CONSTANT R4, desc[UR8][R4.64] ;  /* 0x0000000804047981 */ /* 0x000ea2000c1e9900 */
[----:B------:R-:W-:-:S05]  /*01b0*/  LOP3.LUT R6, R0, 0x1, RZ, 0xc0, !PT ;  /* 0x0000000100067812 */ /* 0x000fca00078ec0ff */
[----:B------:R-:W-:Y:S01]  /*01c0*/  IMAD.MOV R7, RZ, RZ, -R6 ;  /* 0x000000ffff077224 */ /* 0x000fe200078e0a06 */
[----:B--2---:R1:W2:Y:S04]  /*01d0*/  SHFL.BFLY PT, R3, R4, 0x1, 0x1f ;  /* 0x0c201f0004037f89 */ /* 0x0042a800000e0000 */
[----:B------:R-:W-:Y:S01]  /*01e0*/  LOP3.LUT R6, R4, 0x80008000, R7, 0x78, !PT ;  /* 0x8000800004067812 */ /* 0x000fe200078e7807 */
[----:B------:R-:W-:-:S05]  /*01f0*/  IMAD.SHL.U32 R7, R0, 0x40000000, RZ ;  /* 0x4000000000077824 */ /* 0x000fca00078e00ff */
[----:B------:R-:W-:Y:S01]  /*0200*/  SHF.R.S32.HI R8, RZ, 0x1f, R7 ;  /* 0x0000001fff087819 */ /* 0x000fe20000011407 */
[----:B-1----:R-:W-:Y:S02]  /*0210*/  IMAD.SHL.U32 R4, R0, 0x20000000, RZ ;  /* 0x2000000000047824 */ /* 0x002fe400078e00ff */
[----:B--2---:R-:W-:-:S05]  /*0220*/  HFMA2 R3, R6, 1, 1, R3 ;  /* 0x3c003c0006037831 */ /* 0x004fca0000000003 */
[----:B------:R1:W2:Y:S01]  /*0230*/  SHFL.BFLY PT, R6, R3, 0x2, 0x1f ;  /* 0x0c401f0003067f89 */ /* 0x0002a200000e0000 */
[----:B------:R-:W-:Y:S01]  /*0240*/  LOP3.LUT R7, R3, 0x80008000, R8, 0x78, !PT ;  /* 0x8000800003077812 */ /* 0x000fe200078e7808 */
[----:B-1----:R-:W-:-:S05]  /*0250*/  IMAD.SHL.U32 R3, R0, 0x10000000, RZ ;  /* 0x1000000000037824 */ /* 0x002fca00078e00ff */
[----:B------:R-:W-:Y:S01]  /*0260*/  SHF.R.S32.HI R3, RZ, 0x1f, R3 ;  /* 0x0000001fff037819 */ /* 0x000fe20000011403 */
[----:B--2---:R-:W-:Y:S01]  /*0270*/  HADD2 R6, R7, R6 ;  /* 0x0000000607067230 */ /* 0x004fe20000000000 */
[----:B------:R-:W-:-:S04]  /*0280*/  SHF.R.S32.HI R7, RZ, 0x1f, R4 ;  /* 0x0000001fff077819 */ /* 0x000fc80000011404 */
[----:B------:R1:W2:Y:S01]  /*0290*/  SHFL.BFLY PT, R5, R6, 0x4, 0x1f ;  /* 0x0c801f0006057f89 */ /* 0x0002a200000e0000 */
[----:B------:R-:W-:Y:S01]  /*02a0*/  LOP3.LUT R4, R6, 0x80008000, R7, 0x78, !PT ;  /* 0x8000800006047812 */ /* 0x000fe200078e7807 */
[----:B-1----:R-:W-:-:S05]  /*02b0*/  IMAD.SHL.U32 R6, R0, 0x8000000, RZ ;  /* 0x0800000000067824 */ /* 0x002fca00078e00ff */
[----:B------:R-:W-:Y:S01]  /*02c0*/  SHF.R.S32.HI R6, RZ, 0x1f, R6 ;  /* 0x0000001fff067819 */ /* 0x000fe20000011406 */
[----:B--2---:R-:W-:-:S05]  /*02d0*/  HFMA2 R4, R4, 1, 1, R5 ;  /* 0x3c003c0004047831 */ /* 0x004fca0000000005 */
[----:B------:R-:W1:Y:S01]  /*02e0*/  SHFL.BFLY PT, R5, R4, 0x8, 0x1f ;  /* 0x0d001f0004057f89 */ /* 0x000e6200000e0000 */
[----:B------:R-:W-:-:S05]  /*02f0*/  LOP3.LUT R8, R4, 0x80008000, R3, 0x78, !PT ;  /* 0x8000800004087812 */ /* 0x000fca00078e7803 */
[----:B-1----:R-:W-:-:S05]  /*0300*/  HADD2 R5, R8, R5 ;  /* 0x0000000508057230 */ /* 0x002fca0000000000 */
[----:B------:R-:W1:Y:S01]  /*0310*/  SHFL.BFLY PT, R3, R5, 0x10, 0x1f ;  /* 0x0e001f0005037f89 */ /* 0x000e6200000e0000 */
[----:B------:R-:W-:-:S05]  /*0320*/  LOP3.LUT R6, R5, 0x80008000, R6, 0x78, !PT ;  /* 0x8000800005067812 */ /* 0x000fca00078e7806 */
[----:B-1----:R-:W-:-:S05]  /*0330*/  HFMA2 R6, R6, 1, 1, R3 ;  /* 0x3c003c0006067831 */ /* 0x002fca0000000003 */
[----:B------:R-:W-:Y:S01]  /*0340*/  HMNMX2 R3, |R6|.H0_H0, |R6|.H1_H1, !PT ;  /* 0x7000000606037240 */ /* 0x000fe20007800a00 */
[----:B------:R-:W-:-:S04]  /*0350*/  HADD2.F32 R11, -RZ, R6.H1_H1 ;  /* 0x30000006ff0b7230 */ /* 0x000fc80000004100 */
[----:B------:R-:W1:Y:S02]  /*0360*/  SHFL.BFLY PT, R4, R3, 0x8, 0x1f ;  /* 0x0d001f0003047f89 */ /* 0x000e6400000e0000 */
[----:B-1----:R-:W-:-:S05]  /*0370*/  HMNMX2 R4, R3.H0_H0, R4.H0_H0, !PT ;  /* 0x2000000403047240 */ /* 0x002fca0007800800 */
[----:B------:R-:W1:Y:S02]  /*0380*/  SHFL.BFLY PT, R7, R4, 0x4, 0x1f ;  /* 0x0c801f0004077f89 */ /* 0x000e6400000e0000 */
[----:B-1----:R-:W-:-:S05]  /*0390*/  HMNMX2 R7, R4.H0_H0, R7.H0_H0, !PT ;  /* 0x2000000704077240 */ /* 0x002fca0007800800 */
[----:B------:R-:W1:Y:S02]  /*03a0*/  SHFL.BFLY PT, R8, R7, 0x2, 0x1f ;  /* 0x0c401f0007087f89 */ /* 0x000e6400000e0000 */
[----:B-1----:R-:W-:-:S05]  /*03b0*/  HMNMX2 R8, R7.H0_H0, R8.H0_H0, !PT ;  /* 0x2000000807087240 */ /* 0x002fca0007800800 */
[----:B------:R-:W1:Y:S02]  /*03c0*/  SHFL.BFLY PT, R5, R8, 0x1, 0x1f ;  /* 0x0c201f0008057f89 */ /* 0x000e6400000e0000 */
[----:B-1----:R-:W-:Y:S01]  /*03d0*/  HMNMX2 R3, R8.H0_H0, R5.H0_H0, !PT ;  /* 0x2000000508037240 */ /* 0x002fe20007800800 */
[----:B------:R-:W-:-:S04]  /*03e0*/  HADD2.F32 R5, -RZ, R6.H0_H0 ;  /* 0x20000006ff057230 */ /* 0x000fc80000004100 */
[----:B------:R-:W-:-:S04]  /*03f0*/  HADD2.F32 R10, -RZ, R3.H0_H0 ;  /* 0x20000003ff0a7230 */ /* 0x000fc80000004100 */
[----:B------:R-:W1:Y:S02]  /*0400*/  MUFU.RCP R12, R10 ;  /* 0x0000000a000c7308 */ /* 0x000e640000001000 */
[----:B-1----:R-:W-:Y:S01]  /*0410*/  FMUL.FTZ R9, R5, R12 ;  /* 0x0000000c05097220 */ /* 0x002fe20000410000 */
        /* <DEDUP_REMOVED lines=15> */
[----:B------:R-:W-:Y:S01]  /*0510*/  IMAD.MOV.U32 R6, RZ, RZ, 0x4800 ;  /* 0x00004800ff067424 */ /* 0x000fe200078e00ff */
[----:B------:R-:W1:Y:S01]  /*0520*/  S2R R10, SR_CgaCtaId ;  /* 0x00000000000a7919 */ /* 0x000e620000008800 */
[----:B------:R-:W-:Y:S01]  /*0530*/  @!P2 F2FP.F16.F32.PACK_AB R4, RZ, R5 ;  /* 0x00000005ff04a23e */ /* 0x000fe200000000ff */
[----:B------:R-:W-:Y:S01]  /*0540*/  IMAD.MOV.U32 R12, RZ, RZ, 0x11111111 ;  /* 0x11111111ff0c7424 */ /* 0x000fe200078e00ff */
[----:B------:R-:W-:-:S02]  /*0550*/  @!P0 F2FP.F16.F32.PACK_AB R7, RZ, R11 ;  /* 0x0000000bff07823e */ /* 0x000fc400000000ff */
[----:B------:R-:W-:Y:S02]  /*0560*/  PRMT R4, R4, 0x5410, R6 ;  /* 0x0000541004047816 */ /* 0x000fe40000000006 */
[----:B------:R-:W-:Y:S02]  /*0570*/  MOV R11, 0x400 ;  /* 0x00000400000b7802 */ /* 0x000fe40000000f00 */
[----:B------:R-:W-:Y:S02]  /*0580*/  PRMT R7, R4, 0x5410, R7 ;  /* 0x0000541004077816 */ /* 0x000fe40000000007 */
[C---:B------:R-:W-:Y:S02]  /*0590*/  LOP3.LUT P0, RZ, R0.reuse, 0x3, RZ, 0xc0, !PT ;  /* 0x0000000300ff7812 */ /* 0x040fe4000780c0ff */
[----:B------:R-:W-:Y:S01]  /*05a0*/  ISETP.GT.U32.AND P2, PT, R0, 0xf, PT ;  /* 0x0000000f0000780c */ /* 0x000fe20003f44070 */
[----:B------:R-:W-:-:S04]  /*05b0*/  HFMA2 R4, R7, R4.H1_H1, 8, 8 ;  /* 0x4800480007047431 */ /* 0x000fc80000060004 */
[----:B------:R-:W2:Y:S08]  /*05c0*/  F2I.F16.NTZ R6, R4.H1 ;  /* 0x1000000400067305 */ /* 0x000eb00000103100 */
[----:B------:R-:W4:Y:S01]  /*05d0*/  F2I.F16.NTZ R5, R4 ;  /* 0x0000000400057305 */ /* 0x000f220000103100 */
[----:B--2---:R-:W-:-:S04]  /*05e0*/  I2FP.F32.S32 R6, R6 ;  /* 0x0000000600067245 */ /* 0x004fc80000201400 */
[----:B------:R-:W-:Y:S02]  /*05f0*/  FMNMX.FTZ R6, R6, 15, PT ;  /* 0x4170000006067809 */ /* 0x000fe40003810000 */
[----:B----4-:R-:W-:Y:S02]  /*0600*/  I2FP.F32.S32 R5, R5 ;  /* 0x0000000500057245 */ /* 0x010fe40000201400 */
[----:B------:R-:W-:Y:S02]  /*0610*/  FMNMX.FTZ R6, RZ, R6, !PT ;  /* 0x00000006ff067209 */ /* 0x000fe40007810000 */
[----:B------:R-:W-:-:S04]  /*0620*/  FMNMX.FTZ R5, R5, 15, PT ;  /* 0x4170000005057809 */ /* 0x000fc80003810000 */
[----:B------:R-:W-:Y:S01]  /*0630*/  FMNMX.FTZ R5, RZ, R5, !PT ;  /* 0x00000005ff057209 */ /* 0x000fe20007810000 */
[----:B------:R-:W2:Y:S08]  /*0640*/  F2I.FTZ.TRUNC.NTZ R6, R6 ;  /* 0x0000000600067305 */ /* 0x000eb0000021f100 */
[----:B------:R-:W4:Y:S01]  /*0650*/  F2I.FTZ.TRUNC.NTZ R5, R5 ;  /* 0x0000000500057305 */ /* 0x000f22000021f100 */
[----:B--2---:R-:W-:-:S05]  /*0660*/  IMAD.SHL.U32 R8, R6, 0x10, RZ ;  /* 0x0000001006087824 */ /* 0x004fca00078e00ff */
[----:B----4-:R-:W-:Y:S01]  /*0670*/  LOP3.LUT R8, R8, R5, RZ, 0xfc, !PT ;  /* 0x0000000508087212 */ /* 0x010fe200078efcff */
[----:B------:R-:W-:Y:S01]  /*0680*/  @!P1 HMUL2 R5, R3.H0_H0, 0.125, 0.125 ;  /* 0x3000300003059832 */ /* 0x000fe20000000800 */
[----:B-1----:R-:W-:-:S03]  /*0690*/  LEA R3, R10, R11, 0x18 ;  /* 0x0000000b0a037211 */ /* 0x002fc600078ec0ff */
[----:B------:R-:W1:Y:S02]  /*06a0*/  SHFL.DOWN PT, R4, R8, 0x1, 0x1f ;  /* 0x08201f0008047f89 */ /* 0x000e6400000e0000 */
[----:B------:R-:W-:Y:S02]  /*06b0*/  IMAD.IADD R3, R3, 0x1, R0 ;  /* 0x0000000103037824 */ /* 0x000fe400078e0200 */
[----:B------:R-:W-:-:S05]  /*06c0*/  @!P1 VIADD R9, R11, 0x100 ;  /* 0x000001000b099836 */ /* 0x000fca0000000000 */
[----:B------:R-:W-:Y:S01]  /*06d0*/  @!P1 LEA R9, R10, R9, 0x18 ;  /* 0x000000090a099211 */ /* 0x000fe200078ec0ff */
[----:B-1----:R-:W-:-:S05]  /*06e0*/  IMAD.SHL.U32 R7, R4, 0x100, RZ ;  /* 0x0000010004077824 */ /* 0x002fca00078e00ff */
[----:B------:R-:W-:Y:S01]  /*06f0*/  LOP3.LUT R7, R8, R7, RZ, 0xfc, !PT ;  /* 0x0000000708077212 */ /* 0x000fe200078efcff */
[----:B0-----:R-:W-:-:S04]  /*0700*/  IMAD.U32 R8, RZ, RZ, UR6 ;  /* 0x00000006ff087e24 */ /* 0x001fc8000f8e00ff */
[----:B------:R-:W0:Y:S02]  /*0710*/  SHFL.DOWN PT, R4, R7, 0x2, 0x1f ;  /* 0x08401f0007047f89 */ /* 0x000e2400000e0000 */
[----:B0-----:R-:W-:-:S05]  /*0720*/  IMAD.U32 R4, R4, 0x10000, RZ ;  /* 0x0001000004047824 */ /* 0x001fca00078e00ff */
[----:B------:R-:W-:Y:S02]  /*0730*/  LOP3.LUT R14, R7, R4, RZ, 0xfc, !PT ;  /* 0x00000004070e7212 */ /* 0x000fe400078efcff */
[----:B------:R-:W-:-:S03]  /*0740*/  LEA.HI R4, R2, R2, RZ, 0x1 ;  /* 0x0000000202047211 */ /* 0x000fc600078f08ff */
[----:B------:R0:W-:Y:S01]  /*0750*/  @!P0 STS [R3], R14 ;  /* 0x0000000e03008388 */ /* 0x0001e20000000800 */
[----:B------:R-:W-:Y:S02]  /*0760*/  SHF.R.S32.HI R6, RZ, 0x1, R4 ;  /* 0x00000001ff067819 */ /* 0x000fe40000011404 */
[----:B------:R-:W-:Y:S01]  /*0770*/  @!P1 LEA.HI R4, R0, R9, RZ, 0x1d ;  /* 0x0000000900049211 */ /* 0x000fe200078fe8ff */
[----:B---3--:R-:W-:Y:S01]  /*0780*/  IMAD.U32 R9, RZ, RZ, UR7 ;  /* 0x00000007ff097e24 */ /* 0x008fe2000f8e00ff */
[----:B------:R-:W-:-:S03]  /*0790*/  IADD3 R12, P3, PT, R6, UR4, RZ ;  /* 0x00000004060c7c10 */ /* 0x000fc6000ff7e0ff */
[----:B------:R0:W-:Y:S01]  /*07a0*/  @!P1 STS.U16 [R4], R5 ;  /* 0x0000000504009388 */ /* 0x0001e20000000400 */
[----:B------:R-:W-:Y:S01]  /*07b0*/  LEA.HI.X.SX32 R13, R6, UR5, 0x1, P3 ;  /* 0x00000005060d7c11 */ /* 0x000fe200098f0eff */
[----:B------:R-:W-:Y:S06]  /*07c0*/  BAR.SYNC.DEFER_BLOCKING 0x0 ;  /* 0x0000000000007b1d */ /* 0x000fec0000010000 */
[----:B------:R-:W-:Y:S05]  /*07d0*/  @P2 EXIT ;  /* 0x000000000000294d */ /* 0x000fea0003800000 */
[C---:B0-----:R-:W-:Y:S01]  /*07e0*/  IMAD R4, R0.reuse, 0xf, R3 ;  /* 0x0000000f00047824 */ /* 0x041fe200078e0203 */
[C---:B------:R-:W-:Y:S01]  /*07f0*/  ISETP.GT.U32.AND P0, PT, R0.reuse, 0x1, PT ;  /* 0x000000010000780c */ /* 0x040fe20003f04070 */
[----:B------:R-:W-:-:S04]  /*0800*/  IMAD.WIDE.U32 R12, R0, 0x10, R12 ;  /* 0x00000010000c7825 */ /* 0x000fc800078e000c */
[----:B------:R-:W0:Y:S04]  /*0810*/  LDS.128 R4, [R4] ;  /* 0x0000000004047984 */ /* 0x000e280000000c00 */
[----:B0-----:R0:W-:Y:S04]  /*0820*/  STG.E.128 desc[UR8][R12.64], R4 ;  /* 0x000000040c007986 */ /* 0x0011e8000c101d08 */
[----:B------:R-:W-:Y:S05]  /*0830*/  @P0 EXIT ;  /* 0x000000000000094d */ /* 0x000fea0003800000 */
[----:B------:R-:W-:Y:S01]  /*0840*/  VIADD R11, R11, 0x100 ;  /* 0x000001000b0b7836 */ /* 0x000fe20000000000 */
[----:B------:R-:W-:-:S04]  /*0850*/  SHF.R.S32.HI R3, RZ, 0x1f, R2 ;  /* 0x0000001fff037819 */ /* 0x000fc80000011402 */
[----:B------:R-:W-:Y:S02]  /*0860*/  LEA R11, R10, R11, 0x18 ;  /* 0x0000000b0a0b7211 */ /* 0x000fe400078ec0ff */
[----:B------:R-:W-:-:S03]  /*0870*/  LEA.HI R3, R3, R2, RZ, 0x5 ;  /* 0x0000000203037211 */ /* 0x000fc600078f28ff */
[----:B0-----:R-:W-:Y:S01]  /*0880*/  IMAD R4, R0, 0x10, R11 ;  /* 0x0000001000047824 */ /* 0x001fe200078e020b */
[----:B------:R-:W-:-:S05]  /*0890*/  SHF.R.S32.HI R3, RZ, 0x5, R3 ;  /* 0x00000005ff037819 */ /* 0x000fca0000011403 */
[----:B------:R-:W0:Y:S01]  /*08a0*/  LDS.128 R4, [R4] ;  /* 0x0000000004047984 */ /* 0x000e220000000c00 */
[----:B------:R-:W-:-:S04]  /*08b0*/  IMAD.WIDE R8, R3, 0x2, R8 ;  /* 0x0000000203087825 */ /* 0x000fc800078e0208 */
[----:B------:R-:W-:-:S05]  /*08c0*/  IMAD.WIDE.U32 R8, R0, 0x10, R8 ;  /* 0x0000001000087825 */ /* 0x000fca00078e0008 */
[----:B0-----:R-:W-:Y:S01]  /*08d0*/  STG.E.128 desc[UR8][R8.64], R4 ;  /* 0x0000000408007986 */ /* 0x001fe2000c101d08 */
[----:B------:R-:W-:Y:S05]  /*08e0*/  EXIT ;  /* 0x000000000000794d */ /* 0x000fea0003800000 */
.L_x_57:
        /* <DEDUP_REMOVED lines=51> */
[C---:B------:R-:W-:Y:S02]  /*0c20*/  LOP3.LUT P3, RZ, R0.reuse, 0xf, RZ, 0xc0, !PT ;  /* 0x0000000f00ff7812 */ /* 0x040fe4000786c0ff */
[----:B------:R-:W-:-:S07]  /*0c30*/  ISETP.GT.U32.AND P1, PT, R0, 0x1f, PT ;  /* 0x0000001f0000780c */ /* 0x000fce0003f24070 */
[C---:B------:R-:W-:Y:S02]  /*0c40*/  @!P2 FFMA.FTZ R5, -R10.reuse, R7, R5 ;  /* 0x000000070a05a223 */ /* 0x040fe40000010105 */
[----:B------:R-:W-:Y:S01]  /*0c50*/  @!P0 FFMA.FTZ R11, -R10, R14, R11 ;  /* 0x0000000e0a0b8223 */ /* 0x000fe2000001010b */
[----:B------:R-:W-:Y:S02]  /*0c60*/  IMAD.MOV.U32 R10, RZ, RZ, 0x55555555 ;  /* 0x55555555ff0a7424 */ /* 0x000fe400078e00ff */
[C---:B------:R-:W-:Y:S01]  /*0c70*/  @!P2 FFMA.FTZ R5, R12.reuse, R5, R7 ;  /* 0x000000050c05a223 */ /* 0x040fe20000010007 */
[----:B------:R-:W-:Y:S02]  /*0c80*/  IMAD.MOV.U32 R7, RZ, RZ, 0x5800 ;  /* 0x00005800ff077424 */ /* 0x000fe400078e00ff */
[----:B------:R-:W-:Y:S01]  /*0c90*/  @!P0 FFMA.FTZ R11, R12, R11, R14 ;  /* 0x0000000b0c0b8223 */ /* 0x000fe2000001000e */
[----:B------:R-:W-:Y:S02]  /*0ca0*/  @!P3 MOV R8, 0x400 ;  /* 0x000004000008b802 */ /* 0x000fe40000000f00 */
[----:B------:R-:W-:-:S02]  /*0cb0*/  @!P2 F2FP.F16.F32.PACK_AB R6, RZ, R5 ;  /* 0x00000005ff06a23e */ /* 0x000fc400000000ff */
[----:B------:R-:W-:Y:S01]  /*0cc0*/  @!P0 F2FP.F16.F32.PACK_AB R9, RZ, R11 ;  /* 0x0000000bff09823e */ /* 0x000fe200000000ff */
[----:B------:R-:W-:Y:S01]  /*0cd0*/  @!P3 VIADD R8, R8, 0x320 ;  /* 0x000003200808b836 */ /* 0x000fe20000000000 */
[----:B------:R-:W-:Y:S02]  /*0ce0*/  PRMT R5, R7, 0x7610, R5 ;  /* 0x0000761007057816 */ /* 0x000fe40000000005 */
[----:B------:R-:W-:Y:S02]  /*0cf0*/  PRMT R6, R6, 0x5410, R9 ;  /* 0x0000541006067816 */ /* 0x000fe40000000009 */
[----:B------:R-:W-:Y:S01]  /*0d00*/  ISETP.NE.AND P0, PT, R3, RZ, PT ;  /* 0x000000ff0300720c */ /* 0x000fe20003f05270 */
[----:B------:R-:W1:Y:S02]  /*0d10*/  @!P3 S2R R9, SR_CgaCtaId ;  /* 0x000000000009b919 */ /* 0x000e640000008800 */
[----:B------:R-:W-:-:S04]  /*0d20*/  HFMA2 R5, R6, R5.H0_H0, 128, 128 ;  /* 0x5800580006057431 */ /* 0x000fc80000040005 */
[----:B------:R-:W2:Y:S06]  /*0d30*/  F2I.F16.NTZ R7, R5.H1 ;  /* 0x1000000500077305 */ /* 0x000eac0000103100 */
[----:B------:R-:W4:Y:S02]  /*0d40*/  @!P0 S2R R12, SR_CgaCtaId ;  /* 0x00000000000c8919 */ /* 0x000f240000008800 */
[----:B------:R-:W5:Y:S01]  /*0d50*/  F2I.F16.NTZ R6, R5 ;  /* 0x0000000500067305 */ /* 0x000f620000103100 */
[----:B--2---:R-:W-:-:S04]  /*0d60*/  I2FP.F32.S32 R7, R7 ;  /* 0x0000000700077245 */ /* 0x004fc80000201400 */
[----:B------:R-:W-:Y:S02]  /*0d70*/  FMNMX.FTZ R7, R7, 255, PT ;  /* 0x437f000007077809 */ /* 0x000fe40003810000 */
[----:B-----5:R-:W-:Y:S02]  /*0d80*/  I2FP.F32.S32 R6, R6 ;  /* 0x0000000600067245 */ /* 0x020fe40000201400 */
[----:B------:R-:W-:Y:S02]  /*0d90*/  FMNMX.FTZ R7, RZ, R7, !PT ;  /* 0x00000007ff077209 */ /* 0x000fe40007810000 */
[----:B------:R-:W-:Y:S02]  /*0da0*/  FMNMX.FTZ R6, R6, 255, PT ;  /* 0x437f000006067809 */ /* 0x000fe40003810000 */
[----:B-1----:R-:W-:Y:S02]  /*0db0*/  @!P3 LEA R9, R9, R8, 0x18 ;  /* 0x000000080909b211 */ /* 0x002fe400078ec0ff */
[----:B------:R-:W-:Y:S01]  /*0dc0*/  FMNMX.FTZ R6, RZ, R6, !PT ;  /* 0x00000006ff067209 */ /* 0x000fe20007810000 */
[----:B------:R-:W1:Y:S01]  /*0dd0*/  F2I.FTZ.TRUNC.NTZ R7, R7 ;  /* 0x0000000700077305 */ /* 0x000e62000021f100 */
[----:B------:R-:W-:-:S07]  /*0de0*/  @!P3 LEA.HI R9, R0, R9, RZ, 0x1d ;  /* 0x000000090009b211 */ /* 0x000fce00078fe8ff */
[----:B------:R-:W2:Y:S01]  /*0df0*/  F2I.FTZ.TRUNC.NTZ R6, R6 ;  /* 0x0000000600067305 */ /* 0x000ea2000021f100 */
[----:B-1----:R-:W-:Y:S01]  /*0e00*/  IMAD.SHL.U32 R3, R7, 0x100, RZ ;  /* 0x0000010007037824 */ /* 0x002fe200078e00ff */
[----:B------:R-:W-:-:S05]  /*0e10*/  @!P0 MOV R7, 0x400 ;  /* 0x0000040000078802 */ /* 0x000fca0000000f00 */
[----:B------:R-:W-:Y:S01]  /*0e20*/  @!P0 VIADD R7, R7, 0x120 ;  /* 0x0000012007078836 */ /* 0x000fe20000000000 */
[----:B--2---:R-:W-:-:S04]  /*0e30*/  LOP3.LUT R3, R3, R6, RZ, 0xfc, !PT ;  /* 0x0000000603037212 */ /* 0x004fc800078efcff */
[----:B----4-:R-:W-:Y:S01]  /*0e40*/  @!P0 LEA R7, R12, R7, 0x18 ;  /* 0x000000070c078211 */ /* 0x010fe200078ec0ff */
[----:B------:R-:W1:Y:S04]  /*0e50*/  SHFL.DOWN PT, R5, R3, 0x1, 0x1f ;  /* 0x08201f0003057f89 */ /* 0x000e6800000e0000 */
[----:B------:R-:W-:Y:S02]  /*0e60*/  @!P0 IMAD R7, R0, 0x2, R7 ;  /* 0x0000000200078824 */ /* 0x000fe400078e0207 */
[----:B-1----:R-:W-:Y:S02]  /*0e70*/  IMAD.U32 R6, R5, 0x10000, RZ ;  /* 0x0001000005067824 */ /* 0x002fe400078e00ff */
[----:B------:R-:W-:Y:S01]  /*0e80*/  @!P3 HMUL2 R5, R4.H0_H0, 0.0078125, 0.0078125 ;  /* 0x200020000405b832 */ /* 0x000fe20000000800 */
[----:B------:R-:W-:-:S02]  /*0e90*/  IADD3 R4, P2, PT, R2, UR12, RZ ;  /* 0x0000000c02047c10 */ /* 0x000fc4000ff5e0ff */
[----:B------:R-:W-:Y:S02]  /*0ea0*/  LOP3.LUT R6, R3, R6, RZ, 0xfc, !PT ;  /* 0x0000000603067212 */ /* 0x000fe400078efcff */
[----:B------:R-:W-:Y:S02]  /*0eb0*/  PRMT R3, R5, 0x7610, R3 ;  /* 0x0000761005037816 */ /* 0x000fe40000000003 */
[----:B------:R-:W-:Y:S01]  /*0ec0*/  LEA.HI.X.SX32 R5, R2, UR13, 0x1, P2 ;  /* 0x0000000d02057c11 */ /* 0x000fe200090f0eff */
[----:B------:R1:W-:Y:S04]  /*0ed0*/  @!P0 STS [R7], R6 ;  /* 0x0000000607008388 */ /* 0x0003e80000000800 */
[----:B------:R1:W-:Y:S01]  /*0ee0*/  @!P3 STS.U16 [R9], R3 ;  /* 0x000000030900b388 */ /* 0x0003e20000000400 */
[----:B------:R-:W-:Y:S06]  /*0ef0*/  BAR.SYNC.DEFER_BLOCKING 0x0 ;  /* 0x0000000000007b1d */ /* 0x000fec0000010000 */
[----:B0--3--:R-:W-:Y:S05]  /*0f00*/  @P1 EXIT ;  /* 0x000000000000194d */ /* 0x009fea0003800000 */
[----:B------:R-:W0:Y:S01]  /*0f10*/  S2UR UR6, SR_CgaCtaId ;  /* 0x00000000000679c3 */ /* 0x000e220000008800 */
[----:B------:R-:W-:Y:S01]  /*0f20*/  UMOV UR5, 0x400 ;  /* 0x0000040000057882 */ /* 0x000fe20000000000 */
[C---:B------:R-:W-:Y:S01]  /*0f30*/  ISETP.GT.U32.AND P0, PT, R0.reuse, 0x1, PT ;  /* 0x000000010000780c */ /* 0x040fe20003f04070 */
[----:B------:R-:W-:Y:S01]  /*0f40*/  UIADD3 UR4, UPT, UPT, UR5, 0x120, URZ ;  /* 0x0000012005047890 */ /* 0x000fe2000fffe0ff */
[----:B------:R-:W-:-:S03]  /*0f50*/  IMAD.WIDE.U32 R4, R0, 0x10, R4 ;  /* 0x0000001000047825 */ /* 0x000fc600078e0004 */
[----:B0-----:R-:W-:-:S06]  /*0f60*/  ULEA UR4, UR6, UR4, 0x18 ;  /* 0x0000000406047291 */ /* 0x001fcc000f8ec0ff */
[----:B-1----:R-:W-:-:S05]  /*0f70*/  LEA R3, R0, UR4, 0x4 ;  /* 0x0000000400037c11 */ /* 0x002fca000f8e20ff */
[----:B------:R-:W0:Y:S04]  /*0f80*/  LDS.128 R8, [R3] ;  /* 0x0000000003087984 */ /* 0x000e280000000c00 */
[----:B0-----:R0:W-:Y:S01]  /*0f90*/  STG.E.128.STRONG.SM desc[UR8][R4.64], R8 ;  /* 0x0000000804007986 */ /* 0x0011e2000c10bd08 */
        /* <DEDUP_REMOVED lines=13> */
.L_x_58:
        /* <DEDUP_REMOVED lines=9> */
.L_x_96:


//--------------------- .text._Z19fp16_to_q_kv_kernelILi4ELi4EEvPK6__halfPhPS0_S2_S3_S4_iii --------------------------
	.section	.text._Z19fp16_to_q_kv_kernelILi4ELi4EEvPK6__halfPhPS0_S2_S3_S4_iii,"ax",@progbits
	.align	128
        .global         _Z19fp16_to_q_kv_kernelILi4ELi4EEvPK6__halfPhPS0_S2_S3_S4_iii
        .type           _Z19fp16_to_q_kv_kernelILi4ELi4EEvPK6__halfPhPS0_S2_S3_S4_iii,@function
        .size           _Z19fp16_to_q_kv_kernelILi4ELi4EEvPK6__halfPhPS0_S2_S3_S4_iii,(.L_x_97 - _Z19fp16_to_q_kv_kernelILi4ELi4EEvPK6__halfPhPS0_S2_S3_S4_iii)
        .other          _Z19fp16_to_q_kv_kernelILi4ELi4EEvPK6__halfPhPS0_S2_S3_S4_iii,@"STO_CUDA_ENTRY STV_DEFAULT"
_Z19fp16_to_q_kv_kernelILi4ELi4EEvPK6__halfPhPS0_S2_S3_S4_iii:
.text._Z19fp16_to_q_kv_kernelILi4ELi4EEvPK6__halfPhPS0_S2_S3_S4_iii:
[----:B------:R-:W-:Y:S08]  /*0000*/  LDC R1, c[0x0][0x37c] ;  /* 0x0000df00ff017b82 */ /* 0x000ff00000000800 */
[----:B------:R-:W0:Y:S01]  /*0010*/  S2UR UR4, SR_CTAID.Z ;  /* 0x00000000000479c3 */ /* 0x000e220000002700 */
[----:B------:R-:W1:Y:S01]  /*0020*/  S2R R4, SR_CTAID.X ;  /* 0x0000000000047919 */ /* 0x000e620000002500 */
[----:B------:R-:W2:Y:S01]  /*0030*/  LDCU.64 UR6, c[0x0][0x398] ;  /* 0x00007300ff0677ac */ /* 0x000ea20008000a00 */
[----:B------:R-:W3:Y:S01]  /*0040*/  S2R R5, SR_CTAID.Y ;  /* 0x0000000000057919 */ /* 0x000ee20000002600 */
[----:B------:R-:W4:Y:S04]  /*0050*/  LDCU.128 UR8, c[0x0][0x3a0] ;  /* 0x00007400ff0877ac */ /* 0x000f280008000c00 */
[----:B------:R-:W1:Y:S01]  /*0060*/  LDC R3, c[0x0][0x3b4] ;  /* 0x0000ed00ff037b82 */ /* 0x000e620000000800 */
[----:B------:R-:W1:Y:S07]  /*0070*/  S2R R0, SR_TID.X ;  /* 0x0000000000007919 */ /* 0x000e6e0000002100 */
[----:B------:R-:W3:Y:S01]  /*0080*/  LDC R8, c[0x0][0x3b8] ;  /* 0x0000ee00ff087b82 */ /* 0x000ee20000000800 */
[----:B0-----:R-:W-:-:S04]  /*0090*/  ULOP3.LUT UR4, UR4, 0x1, URZ, 0xc0, !UPT ;  /* 0x0000000104047892 */ /* 0x001fc8000f8ec0ff */
[----:B------:R-:W-:Y:S01]  /*00a0*/  UISETP.NE.U32.AND UP0, UPT, UR4, 0x1, UPT ;  /* 0x000000010400788c */ /* 0x000fe2000bf05070 */
[----:B-1----:R-:W-:-:S06]  /*00b0*/  IMAD R4, R4, 0x200, R3 ;  /* 0x0000020004047824 */ /* 0x002fcc00078e0203 */
[----:B------:R-:W0:Y:S04]  /*00c0*/  LDCU.64 UR4, c[0x0][0x358] ;  /* 0x00006b00ff0477ac */ /* 0x000e280008000a00 */
[----:B--2---:R-:W1:Y:S01]  /*00d0*/  @UP0 LDCU UR6, c[0x0][0x380] ;  /* 0x00007000ff0607ac */ /* 0x004e620008000800 */
[----:B---3--:R-:W-:Y:S01]  /*00e0*/  IMAD R4, R5, R8, R4 ;  /* 0x0000000805047224 */ /* 0x008fe200078e0204 */
[----:B------:R-:W2:Y:S01]  /*00f0*/  @UP0 LDCU UR7, c[0x0][0x384] ;  /* 0x00007080ff0707ac */ /* 0x000ea20008000800 */
[----:B----4-:R-:W3:Y:S01]  /*0100*/  @UP0 LDCU UR10, c[0x0][0x390] ;  /* 0x00007200ff0a07ac */ /* 0x010ee20008000800 */
[----:B------:R-:W4:Y:S01]  /*0110*/  @UP0 LDCU UR11, c[0x0][0x394] ;  /* 0x00007280ff0b07ac */ /* 0x000f220008000800 */
[----:B------:R-:W0:Y:S01]  /*0120*/  @UP0 LDCU UR8, c[0x0][0x388] ;  /* 0x00007100ff0807ac */ /* 0x000e220008000800 */
[----:B-1----:R-:W-:Y:S01]  /*0130*/  IMAD.U32 R6, RZ, RZ, UR6 ;  /* 0x00000006ff067e24 */ /* 0x002fe2000f8e00ff */
[----:B------:R-:W1:Y:S01]  /*0140*/  @UP0 LDCU UR9, c[0x0][0x38c] ;  /* 0x00007180ff0907ac */ /* 0x000e620008000800 */
[----:B--2---:R-:W-:-:S02]  /*0150*/  IMAD.U32 R7, RZ, RZ, UR7 ;  /* 0x00000007ff077e24 */ /* 0x004fc4000f8e00ff */
[----:B---3--:R-:W-:Y:S02]  /*0160*/  IMAD.U32 R2, RZ, RZ, UR10 ;  /* 0x0000000aff027e24 */ /* 0x008fe4000f8e00ff */
[----:B----4-:R-:W-:Y:S01]  /*0170*/  IMAD.U32 R3, RZ, RZ, UR11 ;  /* 0x0000000bff037e24 */ /* 0x010fe2000f8e00ff */
[----:B0-----:R-:W-:Y:S06]  /*0180*/  BRA.U UP0, `(.L_x_59) ;  /* 0x0000000500d47547 */ /* 0x001fec000b800000 */
        /* <DEDUP_REMOVED lines=9> */
[----:B0-----:R-:W-:Y:S02]  /*0220*/  IMAD.SHL.U32 R6, R0, 0x20000000, RZ ;  /* 0x2000000000067824 */ /* 0x001fe400078e00ff */
[----:B--2---:R-:W-:-:S05]  /*0230*/  HFMA2 R5, R8, 1, 1, R5 ;  /* 0x3c003c0008057831 */ /* 0x004fca0000000005 */
[----:B------:R0:W2:Y:S01]  /*0240*/  SHFL.BFLY PT, R8, R5, 0x2, 0x1f ;  /* 0x0c401f0005087f89 */ /* 0x0000a200000e0000 */
[----:B------:R-:W-:Y:S01]  /*0250*/  LOP3.LUT R9, R5, 0x80008000, R10, 0x78, !PT ;  /* 0x8000800005097812 */ /* 0x000fe200078e780a */
[----:B0-----:R-:W-:-:S05]  /*0260*/  IMAD.SHL.U32 R5, R0, 0x10000000, RZ ;  /* 0x1000000000057824 */ /* 0x001fca00078e00ff */
[----:B------:R-:W-:Y:S01]  /*0270*/  SHF.R.S32.HI R5, RZ, 0x1f, R5 ;  /* 0x0000001fff057819 */ /* 0x000fe20000011405 */
[----:B--2---:R-:W-:Y:S01]  /*0280*/  HADD2 R8, R9, R8 ;  /* 0x0000000809087230 */ /* 0x004fe20000000000 */
[----:B------:R-:W-:-:S04]  /*0290*/  SHF.R.S32.HI R9, RZ, 0x1f, R6 ;  /* 0x0000001fff097819 */ /* 0x000fc80000011406 */
[----:B------:R0:W2:Y:S01]  /*02a0*/  SHFL.BFLY PT, R7, R8, 0x4, 0x1f ;  /* 0x0c801f0008077f89 */ /* 0x0000a200000e0000 */
[----:B------:R-:W-:Y:S01]  /*02b0*/  LOP3.LUT R6, R8, 0x80008000, R9, 0x78, !PT ;  /* 0x8000800008067812 */ /* 0x000fe200078e7809 */
[----:B0-----:R-:W-:-:S05]  /*02c0*/  IMAD.SHL.U32 R8, R0, 0x8000000, RZ ;  /* 0x0800000000087824 */ /* 0x001fca00078e00ff */
[----:B------:R-:W-:Y:S01]  /*02d0*/  SHF.R.S32.HI R8, RZ, 0x1f, R8 ;  /* 0x0000001fff087819 */ /* 0x000fe20000011408 */
[----:B--2---:R-:W-:-:S05]  /*02e0*/  HFMA2 R6, R6, 1, 1, R7 ;  /* 0x3c003c0006067831 */ /* 0x004fca0000000007 */
        /* <DEDUP_REMOVED lines=36> */
[----:B------:R-:W0:Y:S01]  /*0530*/  S2R R12, SR_CgaCtaId ;  /* 0x00000000000c7919 */ /* 0x000e220000008800 */
[----:B------:R-:W-:Y:S01]  /*0540*/  @!P2 F2FP.F16.F32.PACK_AB R6, RZ, R7 ;  /* 0x00000007ff06a23e */ /* 0x000fe200000000ff */
[----:B------:R-:W-:Y:S01]  /*0550*/  IMAD.MOV.U32 R14, RZ, RZ, 0x11111111 ;  /* 0x11111111ff0e7424 */ /* 0x000fe200078e00ff */
[----:B------:R-:W-:-:S02]  /*0560*/  @!P0 F2FP.F16.F32.PACK_AB R9, RZ, R13 ;  /* 0x0000000dff09823e */ /* 0x000fc400000000ff */
[----:B------:R-:W-:Y:S02]  /*0570*/  PRMT R6, R6, 0x5410, R8 ;  /* 0x0000541006067816 */ /* 0x000fe40000000008 */
[----:B------:R-:W-:Y:S02]  /*0580*/  LOP3.LUT P0, RZ, R0, 0x3, RZ, 0xc0, !PT ;  /* 0x0000000300ff7812 */ /* 0x000fe4000780c0ff */
[----:B------:R-:W-:Y:S02]  /*0590*/  PRMT R9, R6, 0x5410, R9 ;  /* 0x0000541006097816 */ /* 0x000fe40000000009 */
[----:B------:R-:W-:-:S03]  /*05a0*/  ISETP.GT.U32.AND P2, PT, R0, 0xf, PT ;  /* 0x0000000f0000780c */ /* 0x000fc60003f44070 */
[----:B------:R-:W-:-:S04]  /*05b0*/  HFMA2 R6, R9, R6.H1_H1, 8, 8 ;  /* 0x4800480009067431 */ /* 0x000fc80000060006 */
[----:B------:R-:W2:Y:S08]  /*05c0*/  F2I.F16.NTZ R8, R6.H1 ;  /* 0x1000000600087305 */ /* 0x000eb00000103100 */
[----:B------:R-:W3:Y:S01]  /*05d0*/  F2I.F16.NTZ R7, R6 ;  /* 0x0000000600077305 */ /* 0x000ee20000103100 */
[----:B--2---:R-:W-:-:S04]  /*05e0*/  I2FP.F32.S32 R8, R8 ;  /* 0x0000000800087245 */ /* 0x004fc80000201400 */
[----:B------:R-:W-:Y:S02]  /*05f0*/  FMNMX.FTZ R8, R8, 15, PT ;  /* 0x4170000008087809 */ /* 0x000fe40003810000 */
[----:B---3--:R-:W-:Y:S02]  /*0600*/  I2FP.F32.S32 R7, R7 ;  /* 0x0000000700077245 */ /* 0x008fe40000201400 */
[----:B------:R-:W-:Y:S02]  /*0610*/  FMNMX.FTZ R8, RZ, R8, !PT ;  /* 0x00000008ff087209 */ /* 0x000fe40007810000 */
[----:B------:R-:W-:-:S04]  /*0620*/  FMNMX.FTZ R7, R7, 15, PT ;  /* 0x4170000007077809 */ /* 0x000fc80003810000 */
[----:B------:R-:W-:Y:S01]  /*0630*/  FMNMX.FTZ R7, RZ, R7, !PT ;  /* 0x00000007ff077209 */ /* 0x000fe20007810000 */
[----:B------:R-:W2:Y:S08]  /*0640*/  F2I.FTZ.TRUNC.NTZ R8, R8 ;  /* 0x0000000800087305 */ /* 0x000eb0000021f100 */
[----:B------:R-:W3:Y:S01]  /*0650*/  F2I.FTZ.TRUNC.NTZ R7, R7 ;  /* 0x0000000700077305 */ /* 0x000ee2000021f100 */
[----:B--2---:R-:W-:-:S02]  /*0660*/  IMAD.SHL.U32 R10, R8, 0x10, RZ ;  /* 0x00000010080a7824 */ /* 0x004fc400078e00ff */
[----:B------:R-:W-:Y:S01]  /*0670*/  @!P1 HMUL2 R8, R5.H0_H0, 0.125, 0.125 ;  /* 0x3000300005089832 */ /* 0x000fe20000000800 */
[----:B------:R-:W-:Y:S02]  /*0680*/  MOV R5, 0x400 ;  /* 0x0000040000057802 */ /* 0x000fe40000000f00 */
[----:B---3--:R-:W-:Y:S02]  /*0690*/  LOP3.LUT R10, R10, R7, RZ, 0xfc, !PT ;  /* 0x000000070a0a7212 */ /* 0x008fe400078efcff */
[----:B------:R-:W-:-:S03]  /*06a0*/  LEA.HI R7, R4, R4, RZ, 0x1 ;  /* 0x0000000404077211 */ /* 0x000fc600078f08ff */
[----:B------:R-:W2:Y:S01]  /*06b0*/  SHFL.DOWN PT, R6, R10, 0x1, 0x1f ;  /* 0x08201f000a067f89 */ /* 0x000ea200000e0000 */
[----:B------:R-:W-:-:S05]  /*06c0*/  @!P1 VIADD R11, R5, 0x100 ;  /* 0x00000100050b9836 */ /* 0x000fca0000000000 */
[----:B0-----:R-:W-:-:S04]  /*06d0*/  @!P1 LEA R11, R12, R11, 0x18 ;  /* 0x0000000b0c0b9211 */ /* 0x001fc800078ec0ff */
[----:B------:R-:W-:Y:S01]  /*06e0*/  @!P1 LEA.HI R11, R0, R11, RZ, 0x1d ;  /* 0x0000000b000b9211 */ /* 0x000fe200078fe8ff */
[----:B--2---:R-:W-:-:S05]  /*06f0*/  IMAD.SHL.U32 R9, R6, 0x100, RZ ;  /* 0x0000010006097824 */ /* 0x004fca00078e00ff */
[----:B------:R-:W-:Y:S02]  /*0700*/  LOP3.LUT R9, R10, R9, RZ, 0xfc, !PT ;  /* 0x000000090a097212 */ /* 0x000fe400078efcff */
[----:B------:R-:W-:Y:S02]  /*0710*/  SHF.R.S32.HI R10, RZ, 0x1, R7 ;  /* 0x00000001ff0a7819 */ /* 0x000fe40000011407 */
[----:B------:R-:W-:Y:S01]  /*0720*/  LEA R7, R12, R5, 0x18 ;  /* 0x000000050c077211 */ /* 0x000fe200078ec0ff */
[----:B------:R-:W0:Y:S02]  /*0730*/  SHFL.DOWN PT, R6, R9, 0x2, 0x1f ;  /* 0x08401f0009067f89 */ /* 0x000e2400000e0000 */
[----:B0-----:R-:W-:-:S05]  /*0740*/  IMAD.U32 R6, R6, 0x10000, RZ ;  /* 0x0001000006067824 */ /* 0x001fca00078e00ff */
[----:B------:R-:W-:Y:S01]  /*0750*/  LOP3.LUT R16, R9, R6, RZ, 0xfc, !PT ;  /* 0x0000000609107212 */ /* 0x000fe200078efcff */
[----:B------:R-:W-:Y:S01]  /*0760*/  IMAD.IADD R9, R7, 0x1, R0 ;  /* 0x0000000107097824 */ /* 0x000fe200078e0200 */
[----:B------:R-:W-:-:S04]  /*0770*/  IADD3 R6, P3, PT, R10, UR8, RZ ;  /* 0x000000080a067c10 */ /* 0x000fc8000ff7e0ff */
[----:B------:R0:W-:Y:S01]  /*0780*/  @!P0 STS [R9], R16 ;  /* 0x0000001009008388 */ /* 0x0001e20000000800 */
[----:B-1----:R-:W-:-:S03]  /*0790*/  LEA.HI.X.SX32 R7, R10, UR9, 0x1, P3 ;  /* 0x000000090a077c11 */ /* 0x002fc600098f0eff */
[----:B------:R0:W-:Y:S01]  /*07a0*/  @!P1 STS.U16 [R11], R8 ;  /* 0x000000080b009388 */ /* 0x0001e20000000400 */
        /* <DEDUP_REMOVED lines=8> */
[----:B------:R-:W-:-:S05]  /*0830*/  VIADD R5, R5, 0x100 ;  /* 0x0000010005057836 */ /* 0x000fca0000000000 */
[----:B------:R-:W-:-:S05]  /*0840*/  LEA R5, R12, R5, 0x18 ;  /* 0x000000050c057211 */ /* 0x000fca00078ec0ff */
[----:B0-----:R-:W-:Y:S01]  /*0850*/  IMAD R8, R0, 0x10, R5 ;  /* 0x0000001000087824 */ /* 0x001fe200078e0205 */
[----:B------:R-:W-:-:S04]  /*0860*/  SHF.R.S32.HI R5, RZ, 0x1f, R4 ;  /* 0x0000001fff057819 */ /* 0x000fc80000011404 */
[----:B------:R-:W-:Y:S01]  /*0870*/  LEA.HI R5, R5, R4, RZ, 0x5 ;  /* 0x0000000405057211 */ /* 0x000fe200078f28ff */
[----:B------:R-:W0:Y:S03]  /*0880*/  LDS.128 R8, [R8] ;  /* 0x0000000008087984 */ /* 0x000e260000000c00 */
[----:B------:R-:W-:-:S05]  /*0890*/  SHF.R.S32.HI R5, RZ, 0x5, R5 ;  /* 0x00000005ff057819 */ /* 0x000fca0000011405 */
[----:B------:R-:W-:-:S04]  /*08a0*/  IMAD.WIDE R2, R5, 0x2, R2 ;  /* 0x0000000205027825 */ /* 0x000fc800078e0202 */
[----:B------:R-:W-:-:S05]  /*08b0*/  IMAD.WIDE.U32 R2, R0, 0x10, R2 ;  /* 0x0000001000027825 */ /* 0x000fca00078e0002 */
[----:B0-----:R-:W-:Y:S01]  /*08c0*/  STG.E.128 desc[UR4][R2.64], R8 ;  /* 0x0000000802007986 */ /* 0x001fe2000c101d04 */
[----:B------:R-:W-:Y:S05]  /*08d0*/  EXIT ;  /* 0x000000000000794d */ /* 0x000fea0003800000 */
.L_x_59:
[----:B------:R-:W-:-:S04]  /*08e0*/  IMAD.WIDE R6, R4, 0x2, R6 ;  /* 0x0000000204067825 */ /* 0x000fc800078e0206 */
[----:B------:R-:W-:-:S06]  /*08f0*/  IMAD.WIDE.U32 R6, R0, 0x4, R6 ;  /* 0x0000000400067825 */ /* 0x000fcc00078e0006 */
[----:B------:R-:W2:Y:S01]  /*0900*/  LDG.E.CONSTANT R7, desc[UR4][R6.64] ;  /* 0x0000000406077981 */ /* 0x000ea2000c1e9900 */
[C---:B------:R-:W-:Y:S01]  /*0910*/  LOP3.LUT R8, R0.reuse, 0x1, RZ, 0xc0, !PT ;  /* 0x0000000100087812 */ /* 0x040fe200078ec0ff */
[----:B------:R-:W-:-:S04]  /*0920*/  IMAD.SHL.U32 R9, R0, 0x40000000, RZ ;  /* 0x4000000000097824 */ /* 0x000fc800078e00ff */
[----:B------:R-:W-:Y:S01]  /*0930*/  IMAD.MOV R8, RZ, RZ, -R8 ;  /* 0x000000ffff087224 */ /* 0x000fe200078e0a08 */
[----:B------:R-:W-:Y:S01]  /*0940*/  SHF.R.S32.HI R10, RZ, 0x1f, R9 ;  /* 0x0000001fff0a7819 */ /* 0x000fe20000011409 */
[----:B--2---:R0:W2:Y:S03]  /*0950*/  SHFL.BFLY PT, R5, R7, 0x1, 0x1f ;  /* 0x0c201f0007057f89 */ /* 0x0040a600000e0000 */
[----:B------:R-:W-:Y:S01]  /*0960*/  LOP3.LUT R8, R7, 0x80008000, R8, 0x78, !PT ;  /* 0x8000800007087812 */ /* 0x000fe200078e7808 */
[----:B0-----:R-:W-:-:S05]  /*0970*/  IMAD.SHL.U32 R7, R0, 0x20000000, RZ ;  /* 0x2000000000077824 */ /* 0x001fca00078e00ff */
[----:B------:R-:W-:Y:S01]  /*0980*/  SHF.R.S32.HI R7, RZ, 0x1f, R7 ;  /* 0x0000001fff077819 */ /* 0x000fe20000011407 */
[----:B--2---:R-:W-:-:S05]  /*0990*/  HFMA2 R5, R8, 1, 1, R5 ;  /* 0x3c003c0008057831 */ /* 0x004fca0000000005 */
[----:B------:R0:W2:Y:S01]  /*09a0*/  SHFL.BFLY PT, R8, R5, 0x2, 0x1f ;  /* 0x0c401f0005087f89 */ /* 0x0000a200000e0000 */
[----:B------:R-:W-:Y:S01]  /*09b0*/  LOP3.LUT R9, R5, 0x80008000, R10, 0x78, !PT ;  /* 0x8000800005097812 */ /* 0x000fe200078e780a */
[----:B0-----:R-:W-:-:S05]  /*09c0*/  IMAD.SHL.U32 R5, R0, 0x10000000, RZ ;  /* 0x1000000000057824 */ /* 0x001fca00078e00ff */
[----:B------:R-:W-:Y:S01]  /*09d0*/  SHF.R.S32.HI R5, RZ, 0x1f, R5 ;  /* 0x0000001fff057819 */ /* 0x000fe20000011405 */
[----:B--2---:R-:W-:-:S05]  /*09e0*/  HADD2 R8, R9, R8 ;  /* 0x0000000809087230 */ /* 0x004fca0000000000 */
        /* <DEDUP_REMOVED lines=45> */
[----:B------:R-:W-:Y:S01]  /*0cc0*/  @!P0 F2FP.F16.F32.PACK_AB R9, RZ, R13 ;  /* 0x0000000dff09823e */ /* 0x000fe200000000ff */
[----:B------:R-:W-:Y:S01]  /*0cd0*/  @!P1 HMUL2 R5, R5.H0_H0, 0.125, 0.125 ;  /* 0x3000300005059832 */ /* 0x000fe20000000800 */
[----:B------:R-:W-:-:S02]  /*0ce0*/  PRMT R6, R6, 0x5410, R8 ;  /* 0x0000541006067816 */ /* 0x000fc40000000008 */
[----:B------:R-:W-:Y:S02]  /*0cf0*/  MOV R13, 0x400 ;  /* 0x00000400000d7802 */ /* 0x000fe40000000f00 */
[----:B------:R-:W-:Y:S02]  /*0d00*/  PRMT R9, R6, 0x5410, R9 ;  /* 0x0000541006097816 */ /* 0x000fe40000000009 */
[----:B------:R-:W-:-:S03]  /*0d10*/  LOP3.LUT P0, RZ, R0, 0x3, RZ, 0xc0, !PT ;  /* 0x0000000300ff7812 */ /* 0x000fc6000780c0ff */
        /* <DEDUP_REMOVED lines=11> */
[----:B--2---:R-:W-:-:S05]  /*0dd0*/  IMAD.SHL.U32 R10, R8, 0x10, RZ ;  /* 0x00000010080a7824 */ /* 0x004fca00078e00ff */
        /* <DEDUP_REMOVED lines=37> */
.L_x_60:
        /* <DEDUP_REMOVED lines=13> */
.L_x_97:


//--------------------- .text._Z25fp16_to_q_kv_paged_kernelILi8ELi8EEvPK6__halfPhPS0_S2_S3_S4_PKiS6_iiii --------------------------
	.section	.text._Z25fp16_to_q_kv_paged_kernelILi8ELi8EEvPK6__halfPhPS0_S2_S3_S4_PKiS6_iiii,"ax",@progbits
	.align	128
        .global         _Z25fp16_to_q_kv_paged_kernelILi8ELi8EEvPK6__halfPhPS0_S2_S3_S4_PKiS6_iiii
        .type           _Z25fp16_to_q_kv_paged_kernelILi8ELi8EEvPK6__halfPhPS0_S2_S3_S4_PKiS6_iiii,@function
        .size           _Z25fp16_to_q_kv_paged_kernelILi8ELi8EEvPK6__halfPhPS0_S2_S3_S4_PKiS6_iiii,(.L_x_98 - _Z25fp16_to_q_kv_paged_kernelILi8ELi8EEvPK6__halfPhPS0_S2_S3_S4_PKiS6_iiii)
        .other          _Z25fp16_to_q_kv_paged_kernelILi8ELi8EEvPK6__halfPhPS0_S2_S3_S4_PKiS6_iiii,@"STO_CUDA_ENTRY STV_DEFAULT"
_Z25fp16_to_q_kv_paged_kernelILi8ELi8EEvPK6__halfPhPS0_S2_S3_S4_PKiS6_iiii:
.text._Z25fp16_to_q_kv_paged_kernelILi8ELi8EEvPK6__halfPhPS0_S2_S3_S4_PKiS6_iiii:
[----:B------:R-:W-:Y:S01]  /*0000*/  LDC R1, c[0x0][0x37c] ;  /* 0x0000df00ff017b82 */ /* 0x000fe20000000800 */
[----:B------:R-:W0:Y:S07]  /*0010*/  S2R R0, SR_CTAID.Z ;  /* 0x0000000000007919 */ /* 0x000e2e0000002700 */
[----:B------:R-:W1:Y:S01]  /*0020*/  LDC.64 R14, c[0x0][0x3b0] ;  /* 0x0000ec00ff0e7b82 */ /* 0x000e620000000a00 */
[----:B------:R-:W2:Y:S01]  /*0030*/  LDCU.64 UR8, c[0x0][0x358] ;  /* 0x00006b00ff0877ac */ /* 0x000ea20008000a00 */
[----:B------:R-:W3:Y:S06]  /*0040*/  S2R R16, SR_CTAID.X ;  /* 0x0000000000107919 */ /* 0x000eec0000002500 */
[----:B------:R-:W3:Y:S08]  /*0050*/  LDC.64 R2, c[0x0][0x3c0] ;  /* 0x0000f000ff027b82 */ /* 0x000ef00000000a00 */
[----:B------:R-:W4:Y:S08]  /*0060*/  LDC.64 R12, c[0x0][0x3b8] ;  /* 0x0000ee00ff0c7b82 */ /* 0x000f300000000a00 */
[----:B------:R-:W4:Y:S01]  /*0070*/  LDC.64 R6, c[0x0][0x388] ;  /* 0x0000e200ff067b82 */ /* 0x000f220000000a00 */
[----:B0-----:R-:W-:-:S07]  /*0080*/  SHF.R.U32.HI R5, RZ, 0x1, R0 ;  /* 0x00000001ff057819 */ /* 0x001fce0000011600 */
[----:B------:R-:W0:Y:S01]  /*0090*/  LDC.64 R8, c[0x0][0x390] ;  /* 0x0000e400ff087b82 */ /* 0x000e220000000a00 */
[----:B-1----:R-:W-:-:S04]  /*00a0*/  IMAD.WIDE.U32 R14, R5, 0x4, R14 ;  /* 0x00000004050e7825 */ /* 0x002fc800078e000e */
[----:B---3--:R-:W-:-:S03]  /*00b0*/  IMAD R5, R5, R2, R16 ;  /* 0x0000000205057224 */ /* 0x008fc600078e0210 */
[----:B------:R-:W1:Y:S01]  /*00c0*/  LDC.64 R10, c[0x0][0x3c8] ;  /* 0x0000f200ff0a7b82 */ /* 0x000e620000000a00 */
[----:B--2---:R-:W2:Y:S01]  /*00d0*/  LDG.E.CONSTANT R14, desc[UR8][R14.64] ;  /* 0x000000080e0e7981 */ /* 0x004ea2000c1e9900 */
[----:B----4-:R-:W-:-:S06]  /*00e0*/  IMAD.WIDE R12, R5, 0x4, R12 ;  /* 0x00000004050c7825 */ /* 0x010fcc00078e020c */
[----:B------:R-:W3:Y:S01]  /*00f0*/  LDC.64 R4, c[0x0][0x380] ;  /* 0x0000e000ff047b82 */ /* 0x000ee20000000a00 */
[----:B------:R4:W5:Y:S01]  /*0100*/  LDG.E.CONSTANT R12, desc[UR8][R12.64] ;  /* 0x000000080c0c7981 */ /* 0x000962000c1e9900 */
[----:B------:R-:W-:Y:S01]  /*0110*/  LOP3.LUT P0, R0, R0, 0x1, RZ, 0xc0, !PT ;  /* 0x0000000100007812 */ /* 0x000fe2000780c0ff */
[----:B------:R-:W-:-:S12]  /*0120*/  IMAD.MOV R16, RZ, RZ, -R16 ;  /* 0x000000ffff107224 */ /* 0x000fd800078e0a10 */
[----:B------:R-:W0:Y:S08]  /*0130*/  @P0 LDC R6, c[0x0][0x3a0] ;  /* 0x0000e800ff060b82 */ /* 0x000e300000000800 */
[----:B------:R-:W1:Y:S08]  /*0140*/  @P0 LDC R7, c[0x0][0x3a4] ;  /* 0x0000e900ff070b82 */ /* 0x000e700000000800 */
[----:B---3--:R-:W3:Y:S08]  /*0150*/  @P0 LDC R4, c[0x0][0x398] ;  /* 0x0000e600ff040b82 */ /* 0x008ef00000000800 */
[----:B------:R-:W2:Y:S08]  /*0160*/  @P0 LDC R5, c[0x0][0x39c] ;  /* 0x0000e700ff050b82 */ /* 0x000eb00000000800 */
[----:B0-----:R-:W0:Y:S08]  /*0170*/  @P0 LDC R8, c[0x0][0x3a8] ;  /* 0x0000ea00ff080b82 */ /* 0x001e300000000800 */
[----:B------:R-:W0:Y:S01]  /*0180*/  @P0 LDC R9, c[0x0][0x3ac] ;  /* 0x0000eb00ff090b82 */ /* 0x000e220000000800 */
[----:B-1----:R-:W-:Y:S01]  /*0190*/  LOP3.LUT P0, RZ, R10, 0x1ff, RZ, 0xc0, !PT ;  /* 0x000001ff0aff7812 */ /* 0x002fe2000780c0ff */
[----:B--2---:R-:W-:-:S04]  /*01a0*/  IMAD R14, R16, R3, R14 ;  /* 0x00000003100e7224 */ /* 0x004fc800078e020e */
[----:B------:R-:W-:-:S08]  /*01b0*/  IMAD.IADD R2, R14, 0x1, R11 ;  /* 0x000000010e027824 */ /* 0x000fd000078e020b */
[----:B0--34-:R-:W-:Y:S05]  /*01c0*/  @!P0 BRA `(.L_x_61) ;  /* 0x0000000000308947 */ /* 0x019fea0003800000 */
.L_x_62:
[----:B------:R-:W-:-:S05]  /*01d0*/  IMAD R11, R14, R10, RZ ;  /* 0x0000000a0e0b7224 */ /* 0x000fca00078e02ff */
[----:B------:R-:W-:Y:S01]  /*01e0*/  LOP3.LUT P0, RZ, R11, 0x1ff, RZ, 0xc0, !PT ;  /* 0x000001ff0bff7812 */ /* 0x000fe2000780c0ff */
[----:B------:R-:W-:Y:S02]  /*01f0*/  IMAD.MOV.U32 R11, RZ, RZ, R14 ;  /* 0x000000ffff0b7224 */ /* 0x000fe400078e000e */
[----:B------:R-:W-:-:S10]  /*0200*/  VIADD R14, R14, 0xffffffff ;  /* 0xffffffff0e0e7836 */ /* 0x000fd40000000000 */
[----:B------:R-:W-:Y:S05]  /*0210*/  @P0 BRA `(.L_x_62) ;  /* 0xfffffffc00ec0947 */ /* 0x000fea000383ffff */
[----:B------:R-:W-:-:S07]  /*0220*/  IMAD.MOV.U32 R14, RZ, RZ, R11 ;  /* 0x000000ffff0e7224 */ /* 0x000fce00078e000b */
.L_x_63:
[----:B------:R-:W-:-:S05]  /*0230*/  IMAD R11, R2, R10, RZ ;  /* 0x0000000a020b7224 */ /* 0x000fca00078e02ff */
[----:B------:R-:W-:Y:S01]  /*0240*/  LOP3.LUT P0, RZ, R11, 0x1ff, RZ, 0xc0, !PT ;  /* 0x000001ff0bff7812 */ /* 0x000fe2000780c0ff */
[----:B------:R-:W-:Y:S02]  /*0250*/  IMAD.MOV.U32 R11, RZ, RZ, R2 ;  /* 0x000000ffff0b7224 */ /* 0x000fe400078e0002 */
[----:B------:R-:W-:-:S10]  /*0260*/  VIADD R2, R2, 0x1 ;  /* 0x0000000102027836 */ /* 0x000fd40000000000 */
[----:B------:R-:W-:Y:S05]  /*0270*/  @P0 BRA `(.L_x_63) ;  /* 0xfffffffc00ec0947 */ /* 0x000fea000383ffff */
[----:B------:R-:W-:-:S07]  /*0280*/  IMAD.MOV.U32 R2, RZ, RZ, R11 ;  /* 0x000000ffff027224 */ /* 0x000fce00078e000b */
.L_x_61:
[----:B------:R-:W-:Y:S02]  /*0290*/  VIMNMX R14, PT, PT, RZ, R14, !PT ;  /* 0x0000000eff0e7248 */ /* 0x000fe40007fe0100 */
[----:B------:R-:W-:-:S03]  /*02a0*/  VIMNMX R2, PT, PT, R2, R3, PT ;  /* 0x0000000302027248 */ /* 0x000fc60003fe0100 */
[CC--:B-----5:R-:W-:Y:S02]  /*02b0*/  IMAD R11, R12.reuse, R3.reuse, R14 ;  /* 0x000000030c0b7224 */ /* 0x0e0fe400078e020e */
[----:B------:R-:W-:Y:S02]  /*02c0*/  IMAD R3, R12, R3, R2 ;  /* 0x000000030c037224 */ /* 0x000fe400078e0202 */
[-C--:B------:R-:W-:Y:S02]  /*02d0*/  IMAD R19, R11, R10.reuse, RZ ;  /* 0x0000000a0b137224 */ /* 0x080fe400078e02ff */
[----:B------:R-:W-:-:S05]  /*02e0*/  IMAD R3, R3, R10, RZ ;  /* 0x0000000a03037224 */ /* 0x000fca00078e02ff */
[----:B------:R-:W-:-:S13]  /*02f0*/  ISETP.GE.AND P0, PT, R19, R3, PT ;  /* 0x000000031300720c */ /* 0x000fda0003f06270 */
[----:B------:R-:W-:Y:S05]  /*0300*/  @P0 EXIT ;  /* 0x000000000000094d */ /* 0x000fea0003800000 */
[----:B------:R-:W0:Y:S01]  /*0310*/  S2R R2, SR_TID.X ;  /* 0x0000000000027919 */ /* 0x000e220000002100 */
[----:B------:R-:W1:Y:S01]  /*0320*/  S2UR UR5, SR_CgaCtaId ;  /* 0x00000000000579c3 */ /* 0x000e620000008800 */
[----:B------:R-:W-:Y:S01]  /*0330*/  UMOV UR4, 0x400 ;  /* 0x0000040000047882 */ /* 0x000fe20000000000 */
[----:B------:R-:W-:Y:S01]  /*0340*/  ISETP.NE.AND P1, PT, R0, RZ, PT ;  /* 0x000000ff0000720c */ /* 0x000fe20003f25270 */
[----:B------:R-:W2:Y:S01]  /*0350*/  S2R R10, SR_CTAID.Y ;  /* 0x00000000000a7919 */ /* 0x000ea20000002600 */
[----:B-1----:R-:W-:Y:S02]  /*0360*/  ULEA UR6, UR5, UR4, 0x18 ;  /* 0x0000000405067291 */ /* 0x002fe4000f8ec0ff */
[----:B------:R-:W-:-:S04]  /*0370*/  UIADD3 UR4, UPT, UPT, UR4, 0x200, URZ ;  /* 0x0000020004047890 */ /* 0x000fc8000fffe0ff */
[----:B------:R-:W-:Y:S01]  /*0380*/  ULEA UR4, UR5, UR4, 0x18 ;  /* 0x0000000405047291 */ /* 0x000fe2000f8ec0ff */
[C---:B0-----:R-:W-:Y:S01]  /*0390*/  IMAD.WIDE.U32 R24, R2.reuse, 0x10, R8 ;  /* 0x0000001002187825 */ /* 0x041fe200078e0008 */
[----:B------:R-:W-:-:S03]  /*03a0*/  LOP3.LUT R18, R2, 0x1, RZ, 0xc0, !PT ;  /* 0x0000000102127812 */ /* 0x000fc600078ec0ff */
[C---:B------:R-:W-:Y:S01]  /*03b0*/  IMAD.WIDE.U32 R22, R2.reuse, 0x10, R6 ;  /* 0x0000001002167825 */ /* 0x040fe200078e0006 */
[C---:B------:R-:W-:Y:S02]  /*03c0*/  LEA.HI R16, R2.reuse, UR4, RZ, 0x1d ;  /* 0x0000000402107c11 */ /* 0x040fe4000f8fe8ff */
[C---:B------:R-:W-:Y:S01]  /*03d0*/  LEA R17, R2.reuse, UR4, 0x4 ;  /* 0x0000000402117c11 */ /* 0x040fe2000f8e20ff */
[C---:B------:R-:W-:Y:S01]  /*03e0*/  IMAD.WIDE.U32 R20, R2.reuse, 0x4, R4 ;  /* 0x0000000402147825 */ /* 0x040fe200078e0004 */
[----:B------:R-:W-:-:S03]  /*03f0*/  LOP3.LUT R4, R2, 0xf, RZ, 0xc0, !PT ;  /* 0x0000000f02047812 */ /* 0x000fc600078ec0ff */
[C---:B------:R-:W-:Y:S02]  /*0400*/  IMAD.SHL.U32 R5, R2.reuse, 0x40000000, RZ ;  /* 0x4000000002057824 */ /* 0x040fe400078e00ff */
[C---:B------:R-:W-:Y:S02]  /*0410*/  IMAD.SHL.U32 R6, R2.reuse, 0x20000000, RZ ;  /* 0x2000000002067824 */ /* 0x040fe400078e00ff */
[C---:B------:R-:W-:Y:S01]  /*0420*/  IMAD.SHL.U32 R8, R2.reuse, 0x10000000, RZ ;  /* 0x1000000002087824 */ /* 0x040fe200078e00ff */
[----:B------:R-:W-:Y:S01]  /*0430*/  SHF.R.S32.HI R7, RZ, 0x1f, R5 ;  /* 0x0000001fff077819 */ /* 0x000fe20000011405 */
[----:B------:R-:W-:Y:S01]  /*0440*/  IMAD.SHL.U32 R9, R2, 0x8000000, RZ ;  /* 0x0800000002097824 */ /* 0x000fe200078e00ff */
[----:B------:R-:W-:Y:S01]  /*0450*/  SHF.R.S32.HI R12, RZ, 0x1f, R6 ;  /* 0x0000001fff0c7819 */ /* 0x000fe20000011406 */
[----:B------:R-:W-:Y:S01]  /*0460*/  IMAD.MOV R15, RZ, RZ, -R18 ;  /* 0x000000ffff0f7224 */ /* 0x000fe200078e0a12 */
[----:B------:R-:W-:Y:S01]  /*0470*/  SHF.R.S32.HI R8, RZ, 0x1f, R8 ;  /* 0x0000001fff087819 */ /* 0x000fe20000011408 */
[----:B--2---:R-:W-:Y:S01]  /*0480*/  IMAD R0, R10, 0x200, R19 ;  /* 0x000002000a007824 */ /* 0x004fe200078e0213 */
[----:B------:R-:W-:-:S02]  /*0490*/  SHF.R.S32.HI R9, RZ, 0x1f, R9 ;  /* 0x0000001fff097819 */ /* 0x000fc40000011409 */
[C---:B------:R-:W-:Y:S02]  /*04a0*/  LEA R5, R2.reuse, UR6, 0x1 ;  /* 0x0000000602057c11 */ /* 0x040fe4000f8e08ff */
[----:B------:R-:W-:Y:S02]  /*04b0*/  LEA R6, R2, UR6, 0x4 ;  /* 0x0000000602067c11 */ /* 0x000fe4000f8e20ff */
[----:B------:R-:W-:Y:S02]  /*04c0*/  LOP3.LUT R7, R7, 0x80008000, RZ, 0xc0, !PT ;  /* 0x8000800007077812 */ /* 0x000fe400078ec0ff */
[----:B------:R-:W-:Y:S02]  /*04d0*/  LOP3.LUT R12, R12, 0x80008000, RZ, 0xc0, !PT ;  /* 0x800080000c0c7812 */ /* 0x000fe400078ec0ff */
[----:B------:R-:W-:Y:S02]  /*04e0*/  LOP3.LUT R13, R8, 0x80008000, RZ, 0xc0, !PT ;  /* 0x80008000080d7812 */ /* 0x000fe400078ec0ff */
[----:B------:R-:W-:-:S02]  /*04f0*/  LOP3.LUT R14, R9, 0x80008000, RZ, 0xc0, !PT ;  /* 0x80008000090e7812 */ /* 0x000fc400078ec0ff */
[----:B------:R-:W-:-:S07]  /*0500*/  LOP3.LUT R15, R15, 0x80008000, RZ, 0xc0, !PT ;  /* 0x800080000f0f7812 */ /* 0x000fce00078ec0ff */
.L_x_67:
[----:B------:R-:W-:Y:S01]  /*0510*/  ISETP.GE.AND P0, PT, R0, R3, PT ;  /* 0x000000030000720c */ /* 0x000fe20003f06270 */
[----:B------:R-:W-:-:S05]  /*0520*/  VIADD R19, R19, 0x20000 ;  /* 0x0002000013137836 */ /* 0x000fca0000000000 */
[----:B------:R-:W-:-:S07]  /*0530*/  ISETP.GE.AND P2, PT, R19, R3, PT ;  /* 0x000000031300720c */ /* 0x000fce0003f46270 */
[----:B012---:R-:W-:Y:S06]  /*0540*/  @P0 BRA `(.L_x_64) ;  /* 0x0000000800bc0947 */ /* 0x007fec0003800000 */
[----:B------:R-:W-:Y:S01]  /*0550*/  IADD3 R30, P0, PT, R22, R0, RZ ;  /* 0x00000000161e7210 */ /* 0x000fe20007f1e0ff */
[----:B------:R-:W-:Y:S01]  /*0560*/  BSSY.RECONVERGENT B0, `(.L_x_64) ;  /* 0x00000ad000007945 */ /* 0x000fe20003800200 */
[C---:B------:R-:W-:Y:S02]  /*0570*/  IMAD.WIDE R8, R0.reuse, 0x2, R20 ;  /* 0x0000000200087825 */ /* 0x040fe400078e0214 */
[----:B------:R-:W-:Y:S01]  /*0580*/  LEA.HI.X.SX32 R31, R0, R23, 0x1, P0 ;  /* 0x00000017001f7211 */ /* 0x000fe200000f0eff */
[----:B------:R-:W-:Y:S08]  /*0590*/  @!P1 BRA `(.L_x_65) ;  /* 0x0000000400589947 */ /* 0x000ff00003800000 */
[----:B------:R-:W2:Y:S04]  /*05a0*/  LDG.E.CONSTANT R8, desc[UR8][R8.64] ;  /* 0x0000000808087981 */ /* 0x000ea8000c1e9900 */
[----:B--2---:R-:W0:Y:S01]  /*05b0*/  SHFL.BFLY PT, R10, R8, 0x1, 0x1f ;  /* 0x0c201f00080a7f89 */ /* 0x004e2200000e0000 */
        /* <DEDUP_REMOVED lines=14> */
[----:B------:R-:W-:-:S05]  /*06a0*/  HMNMX2 R8, |R11|.H0_H0, |R11|.H1_H1, !PT ;  /* 0x7000000b0b087240 */ /* 0x000fca0007800a00 */
[----:B------:R-:W0:Y:S02]  /*06b0*/  SHFL.BFLY PT, R27, R8, 0x8, 0x1f ;  /* 0x0d001f00081b7f89 */ /* 0x000e2400000e0000 */
[----:B0-----:R-:W-:-:S05]  /*06c0*/  HMNMX2 R27, R8.H0_H0, R27.H0_H0, !PT ;  /* 0x2000001b081b7240 */ /* 0x001fca0007800800 */
[----:B------:R-:W0:Y:S02]  /*06d0*/  SHFL.BFLY PT, R10, R27, 0x4, 0x1f ;  /* 0x0c801f001b0a7f89 */ /* 0x000e2400000e0000 */
[----:B0-----:R-:W-:Y:S01]  /*06e0*/  HMNMX2 R10, R27.H0_H0, R10.H0_H0, !PT ;  /* 0x2000000a1b0a7240 */ /* 0x001fe20007800800 */
[--C-:B------:R-:W-:Y:S02]  /*06f0*/  HADD2.F32 R27, -RZ, R11.reuse.H0_H0 ;  /* 0x2000000bff1b7230 */ /* 0x100fe40000004100 */
[----:B------:R-:W-:Y:S02]  /*0700*/  HADD2.F32 R11, -RZ, R11.H1_H1 ;  /* 0x3000000bff0b7230 */ /* 0x000fe40000004100 */
[----:B------:R-:W0:Y:S02]  /*0710*/  SHFL.BFLY PT, R9, R10, 0x2, 0x1f ;  /* 0x0c401f000a097f89 */ /* 0x000e2400000e0000 */
[----:B0-----:R-:W-:-:S05]  /*0720*/  HMNMX2 R9, R10.H0_H0, R9.H0_H0, !PT ;  /* 0x200000090a097240 */ /* 0x001fca0007800800 */
[----:B------:R-:W0:Y:S02]  /*0730*/  SHFL.BFLY PT, R26, R9, 0x1, 0x1f ;  /* 0x0c201f00091a7f89 */ /* 0x000e2400000e0000 */
[----:B0-----:R-:W-:-:S05]  /*0740*/  HMNMX2 R8, R9.H0_H0, R26.H0_H0, !PT ;  /* 0x2000001a09087240 */ /* 0x001fca0007800800 */
[----:B------:R-:W-:-:S04]  /*0750*/  HADD2.F32 R28, -RZ, R8.H0_H0 ;  /* 0x20000008ff1c7230 */ /* 0x000fc80000004100 */
[----:B------:R-:W0:Y:S02]  /*0760*/  MUFU.RCP R9, R28 ;  /* 0x0000001c00097308 */ /* 0x000e240000001000 */
[----:B0-----:R-:W-:-:S05]  /*0770*/  FMUL.FTZ R10, R27, R9 ;  /* 0x000000091b0a7220 */ /* 0x001fca0000410000 */
[----:B------:R-:W-:-:S05]  /*0780*/  F2FP.F16.F32.PACK_AB R26, RZ, R10 ;  /* 0x0000000aff1a723e */ /* 0x000fca00000000ff */
[C---:B------:R-:W-:Y:S02]  /*0790*/  HSETP2.GEU.AND P3, PT, |R26|.reuse.H0_H0, 8.523464202880859375e-06, 8.523464202880859375e-06, PT ;  /* 0x008f008f1a007434 */ /* 0x040fe40003f6ea00 */
[----:B------:R-:W-:-:S04]  /*07a0*/  HSETP2.GT.AND P0, PT, |R26|.H0_H0, RZ.H0_H0, PT ;  /* 0x200000ff1a007234 */ /* 0x000fc80003f04a00 */
[----:B------:R-:W-:-:S13]  /*07b0*/  PLOP3.LUT P0, PT, P3, P0, PT, 0xf2, 0x2f ;  /* 0x00000000002f781c */ /* 0x000fda0001f01e72 */
[----:B------:R-:W-:-:S04]  /*07c0*/  @!P0 FFMA.FTZ R27, -R28, R10, R27 ;  /* 0x0000000a1c1b8223 */ /* 0x000fc8000001011b */
[----:B------:R-:W-:Y:S01]  /*07d0*/  @!P0 FFMA.FTZ R27, R9, R27, R10 ;  /* 0x0000001b091b8223 */ /* 0x000fe2000001000a */
[----:B------:R-:W-:Y:S01]  /*07e0*/  PRMT R9, R26, 0x7610, R9 ;  /* 0x000076101a097816 */ /* 0x000fe20000000009 */
[----:B------:R-:W0:Y:S03]  /*07f0*/  MUFU.RCP R10, R28 ;  /* 0x0000001c000a7308 */ /* 0x000e260000001000 */
[----:B------:R-:W-:Y:S01]  /*0800*/  @!P0 F2FP.F16.F32.PACK_AB R9, RZ, R27 ;  /* 0x0000001bff09823e */ /* 0x000fe200000000ff */
[----:B0-----:R-:W-:-:S05]  /*0810*/  FMUL.FTZ R26, R11, R10 ;  /* 0x0000000a0b1a7220 */ /* 0x001fca0000410000 */
[----:B------:R-:W-:-:S05]  /*0820*/  F2FP.F16.F32.PACK_AB R27, RZ, R26 ;  /* 0x0000001aff1b723e */ /* 0x000fca00000000ff */
[C---:B------:R-:W-:Y:S02]  /*0830*/  HSETP2.GEU.AND P3, PT, |R27|.reuse.H0_H0, 8.523464202880859375e-06, 8.523464202880859375e-06, PT ;  /* 0x008f008f1b007434 */ /* 0x040fe40003f6ea00 */
[----:B------:R-:W-:-:S04]  /*0840*/  HSETP2.GT.AND P0, PT, |R27|.H0_H0, RZ.H0_H0, PT ;  /* 0x200000ff1b007234 */ /* 0x000fc80003f04a00 */
[----:B------:R-:W-:Y:S02]  /*0850*/  PLOP3.LUT P0, PT, P3, P0, PT, 0xf2, 0x2f ;  /* 0x00000000002f781c */ /* 0x000fe40001f01e72 */
[----:B------:R-:W-:-:S11]  /*0860*/  ISETP.NE.AND P3, PT, R4, RZ, PT ;  /* 0x000000ff0400720c */ /* 0x000fd60003f65270 */
[----:B------:R-:W-:Y:S01]  /*0870*/  @!P0 FFMA.FTZ R11, -R28, R26, R11 ;  /* 0x0000001a1c0b8223 */ /* 0x000fe2000001010b */
[----:B------:R-:W-:-:S03]  /*0880*/  IMAD.MOV.U32 R28, RZ, RZ, 0x55555555 ;  /* 0x55555555ff1c7424 */ /* 0x000fc600078e00ff */
[----:B------:R-:W-:Y:S01]  /*0890*/  @!P0 FFMA.FTZ R11, R10, R11, R26 ;  /* 0x0000000b0a0b8223 */ /* 0x000fe2000001001a */
[----:B------:R-:W-:Y:S02]  /*08a0*/  IMAD.MOV.U32 R10, RZ, RZ, 0x5800 ;  /* 0x00005800ff0a7424 */ /* 0x000fe400078e00ff */
[----:B------:R-:W-:Y:S02]  /*08b0*/  @!P3 HMUL2 R26, R8.H0_H0, 0.0078125, 0.0078125 ;  /* 0x20002000081ab832 */ /* 0x000fe40000000800 */
[----:B------:R-:W-:Y:S02]  /*08c0*/  @!P0 F2FP.F16.F32.PACK_AB R27, RZ, R11 ;  /* 0x0000000bff1b823e */ /* 0x000fe400000000ff */
[----:B------:R-:W-:Y:S02]  /*08d0*/  PRMT R9, R9, 0x5410, R10 ;  /* 0x0000541009097816 */ /* 0x000fe4000000000a */
[----:B------:R-:W-:Y:S02]  /*08e0*/  ISETP.NE.AND P0, PT, R18, RZ, PT ;  /* 0x000000ff1200720c */ /* 0x000fe40003f05270 */
[----:B------:R-:W-:-:S05]  /*08f0*/  PRMT R10, R9, 0x5410, R27 ;  /* 0x00005410090a7816 */ /* 0x000fca000000001b */
[----:B------:R-:W-:-:S04]  /*0900*/  HFMA2 R9, R10, R9.H1_H1, 128, 128 ;  /* 0x580058000a097431 */ /* 0x000fc80000060009 */
[----:B------:R-:W0:Y:S08]  /*0910*/  F2I.F16.NTZ R11, R9.H1 ;  /* 0x10000009000b7305 */ /* 0x000e300000103100 */
[----:B------:R-:W1:Y:S01]  /*0920*/  F2I.F16.NTZ R10, R9 ;  /* 0x00000009000a7305 */ /* 0x000e620000103100 */
[----:B0-----:R-:W-:-:S04]  /*0930*/  I2FP.F32.S32 R11, R11 ;  /* 0x0000000b000b7245 */ /* 0x001fc80000201400 */
[----:B------:R-:W-:Y:S02]  /*0940*/  FMNMX.FTZ R11, R11, 255, PT ;  /* 0x437f00000b0b7809 */ /* 0x000fe40003810000 */
[----:B-1----:R-:W-:Y:S02]  /*0950*/  I2FP.F32.S32 R10, R10 ;  /* 0x0000000a000a7245 */ /* 0x002fe40000201400 */
[----:B------:R-:W-:Y:S02]  /*0960*/  FMNMX.FTZ R11, RZ, R11, !PT ;  /* 0x0000000bff0b7209 */ /* 0x000fe40007810000 */
[----:B------:R-:W-:-:S04]  /*0970*/  FMNMX.FTZ R10, R10, 255, PT ;  /* 0x437f00000a0a7809 */ /* 0x000fc80003810000 */
[----:B------:R-:W-:Y:S01]  /*0980*/  FMNMX.FTZ R10, RZ, R10, !PT ;  /* 0x0000000aff0a7209 */ /* 0x000fe20007810000 */
[----:B------:R-:W0:Y:S08]  /*0990*/  F2I.FTZ.TRUNC.NTZ R11, R11 ;  /* 0x0000000b000b7305 */ /* 0x000e30000021f100 */
[----:B------:R-:W1:Y:S01]  /*09a0*/  F2I.FTZ.TRUNC.NTZ R10, R10 ;  /* 0x0000000a000a7305 */ /* 0x000e62000021f100 */
[----:B0-----:R-:W-:-:S05]  /*09b0*/  IMAD.SHL.U32 R27, R11, 0x100, RZ ;  /* 0x000001000b1b7824 */ /* 0x001fca00078e00ff */
[----:B-1----:R-:W-:-:S05]  /*09c0*/  LOP3.LUT R27, R27, R10, RZ, 0xfc, !PT ;  /* 0x0000000a1b1b7212 */ /* 0x002fca00078efcff */
[----:B------:R-:W0:Y:S02]  /*09d0*/  SHFL.DOWN PT, R9, R27, 0x1, 0x1f ;  /* 0x08201f001b097f89 */ /* 0x000e2400000e0000 */
[----:B0-----:R-:W-:-:S05]  /*09e0*/  IMAD.U32 R8, R9, 0x10000, RZ ;  /* 0x0001000009087824 */ /* 0x001fca00078e00ff */
[----:B------:R-:W-:-:S05]  /*09f0*/  LOP3.LUT R8, R27, R8, RZ, 0xfc, !PT ;  /* 0x000000081b087212 */ /* 0x000fca00078efcff */
[----:B------:R0:W-:Y:S01]  /*0a00*/  @!P0 STS [R5], R8 ;  /* 0x0000000805008388 */ /* 0x0001e20000000800 */
[----:B------:R-:W-:-:S03]  /*0a10*/  ISETP.GT.U32.AND P0, PT, R2, 0x1f, PT ;  /* 0x0000001f0200780c */ /* 0x000fc60003f04070 */
[----:B------:R0:W-:Y:S01]  /*0a20*/  @!P3 STS.U16 [R16], R26 ;  /* 0x0000001a1000b388 */ /* 0x0001e20000000400 */
[----:B------:R-:W-:Y:S09]  /*0a30*/  BAR.SYNC.DEFER_BLOCKING 0x0 ;  /* 0x0000000000007b1d */ /* 0x000ff20000010000 */
[----:B0-----:R-:W-:Y:S05]  /*0a40*/  @P0 BRA `(.L_x_66) ;  /* 0x0000000400780947 */ /* 0x001fea0003800000 */
[----:B------:R-:W0:Y:S01]  /*0a50*/  LDS.128 R8, [R6] ;  /* 0x0000000006087984 */ /* 0x000e220000000c00 */
[----:B------:R-:W-:-:S03]  /*0a60*/  ISETP.GT.U32.AND P0, PT, R2, 0x1, PT ;  /* 0x000000010200780c */ /* 0x000fc60003f04070 */
[----:B0-----:R0:W-:Y:S10]  /*0a70*/  STG.E.128.STRONG.SM desc[UR8][R30.64], R8 ;  /* 0x000000081e007986 */ /* 0x0011f4000c10bd08 */
[----:B------:R-:W-:Y:S05]  /*0a80*/  @P0 BRA `(.L_x_66) ;  /* 0x0000000400680947 */ /* 0x000fea0003800000 */
[----:B0-----:R-:W0:Y:S01]  /*0a90*/  LDS.128 R8, [R17] ;  /* 0x0000000011087984 */ /* 0x001e220000000c00 */
[----:B------:R-:W-:-:S04]  /*0aa0*/  SHF.R.S32.HI R27, RZ, 0x1f, R0 ;  /* 0x0000001fff1b7819 */ /* 0x000fc80000011400 */
[----:B------:R-:W-:-:S04]  /*0ab0*/  LEA.HI R27, R27, R0, RZ, 0x5 ;  /* 0x000000001b1b7211 */ /* 0x000fc800078f28ff */
[----:B------:R-:W-:-:S05]  /*0ac0*/  SHF.R.S32.HI R27, RZ, 0x5, R27 ;  /* 0x00000005ff1b7819 */ /* 0x000fca000001141b */
[----:B------:R-:W-:-:S05]  /*0ad0*/  IMAD.WIDE R26, R27, 0x2, R24 ;  /* 0x000000021b1a7825 */ /* 0x000fca00078e0218 */
[----:B0-----:R1:W-:Y:S01]  /*0ae0*/  STG.E.128.STRONG.SM desc[UR8][R26.64], R8 ;  /* 0x000000081a007986 */ /* 0x0013e2000c10bd08 */
[----:B------:R-:W-:Y:S05]  /*0af0*/  BRA `(.L_x_66) ;  /* 0x00000004004c7947 */ /* 0x000fea0003800000 */
.L_x_65:
        /* <DEDUP_REMOVED lines=25> */
[--C-:B------:R-:W-:Y:S02]  /*0c90*/  HADD2.F32 R28, -RZ, R26.reuse.H0_H0 ;  /* 0x2000001aff1c7230 */ /* 0x100fe40000004100 */
[----:B------:R-:W-:Y:S02]  /*0ca0*/  HADD2.F32 R26, -RZ, R26.H1_H1 ;  /* 0x3000001aff1a7230 */ /* 0x000fe40000004100 */
        /* <DEDUP_REMOVED lines=20> */
[----:B------:R-:W-:-:S05]  /*0df0*/  @!P0 FFMA.FTZ R26, R11, R26, R27 ;  /* 0x0000001a0b1a8223 */ /* 0x000fca000001001b */
[----:B------:R-:W-:Y:S01]  /*0e00*/  @!P0 F2FP.F16.F32.PACK_AB R28, RZ, R26 ;  /* 0x0000001aff1c823e */ /* 0x000fe200000000ff */
[----:B------:R-:W-:Y:S01]  /*0e10*/  @!P3 HMUL2 R26, R8.H0_H0, 0.0078125, 0.0078125 ;  /* 0x20002000081ab832 */ /* 0x000fe20000000800 */
[----:B------:R-:W-:Y:S02]  /*0e20*/  ISETP.NE.AND P0, PT, R18, RZ, PT ;  /* 0x000000ff1200720c */ /* 0x000fe40003f05270 */
[----:B------:R-:W-:Y:S01]  /*0e30*/  PRMT R10, R10, 0x5410, R28 ;  /* 0x000054100a0a7816 */ /* 0x000fe2000000001c */
[----:B------:R-:W-:-:S04]  /*0e40*/  IMAD.MOV.U32 R28, RZ, RZ, 0x55555555 ;  /* 0x55555555ff1c7424 */ /* 0x000fc800078e00ff */
[----:B------:R-:W-:-:S04]  /*0e50*/  HFMA2 R9, R10, R9.H0_H0, 128, 128 ;  /* 0x580058000a097431 */ /* 0x000fc80000040009 */
        /* <DEDUP_REMOVED lines=19> */
[----:B--2---:R-:W-:Y:S05]  /*0f90*/  @P0 BRA `(.L_x_66) ;  /* 0x0000000000240947 */ /* 0x004fea0003800000 */
[----:B------:R-:W0:Y:S01]  /*0fa0*/  LDS.128 R8, [R6] ;  /* 0x0000000006087984 */ /* 0x000e220000000c00 */
[----:B------:R-:W-:-:S13]  /*0fb0*/  ISETP.GT.U32.AND P0, PT, R2, 0x1, PT ;  /* 0x000000010200780c */ /* 0x000fda0003f04070 */
[----:B------:R-:W-:-:S04]  /*0fc0*/  @!P0 SHF.R.S32.HI R27, RZ, 0x1f, R0 ;  /* 0x0000001fff1b8819 */ /* 0x000fc80000011400 */
[----:B------:R-:W-:-:S04]  /*0fd0*/  @!P0 LEA.HI R27, R27, R0, RZ, 0x5 ;  /* 0x000000001b1b8211 */ /* 0x000fc800078f28ff */
[----:B------:R-:W-:-:S05]  /*0fe0*/  @!P0 SHF.R.S32.HI R27, RZ, 0x5, R27 ;  /* 0x00000005ff1b8819 */ /* 0x000fca000001141b */
[----:B------:R-:W-:Y:S01]  /*0ff0*/  @!P0 IMAD.WIDE R26, R27, 0x2, R24 ;  /* 0x000000021b1a8825 */ /* 0x000fe200078e0218 */
[----:B0-----:R-:W-:Y:S04]  /*1000*/  STG.E.128.STRONG.SM desc[UR8][R30.64], R8 ;  /* 0x000000081e007986 */ /* 0x001fe8000c10bd08 */
[----:B------:R-:W0:Y:S04]  /*1010*/  @!P0 LDS.128 R8, [R17] ;  /* 0x0000000011088984 */ /* 0x000e280000000c00 */
[----:B0-----:R2:W-:Y:S02]  /*1020*/  @!P0 STG.E.128.STRONG.SM desc[UR8][R26.64], R8 ;  /* 0x000000081a008986 */ /* 0x0015e4000c10bd08 */
.L_x_66:
[----:B------:R-:W-:Y:S05]  /*1030*/  BSYNC.RECONVERGENT B0 ;  /* 0x0000000000007941 */ /* 0x000fea0003800200 */
.L_x_64:
[----:B------:R-:W-:Y:S01]  /*1040*/  VIADD R0, R0, 0x20000 ;  /* 0x0002000000007836 */ /* 0x000fe20000000000 */
[----:B------:R-:W-:Y:S06]  /*1050*/  @!P2 BRA `(.L_x_67) ;  /* 0xfffffff4002ca947 */ /* 0x000fec000383ffff */
[----:B------:R-:W-:Y:S05]  /*1060*/  EXIT ;  /* 0x000000000000794d */ /* 0x000fea0003800000 */
.L_x_68:
        /* <DEDUP_REMOVED lines=9> */
.L_x_98:


//--------------------- .text._Z25fp16_to_q_kv_paged_kernelILi8ELi4EEvPK6__halfPhPS0_S2_S3_S4_PKiS6_iiii --------------------------
	.section	.text._Z25fp16_to_q_kv_paged_kernelILi8ELi4EEvPK6__halfPhPS0_S2_S3_S4_PKiS6_iiii,"ax",@progbits
	.align	128
        .global         _Z25fp16_to_q_kv_paged_kernelILi8ELi4EEvPK6__halfPhPS0_S2_S3_S4_PKiS6_iiii
        .type           _Z25fp16_to_q_kv_paged_kernelILi8ELi4EEvPK6__halfPhPS0_S2_S3_S4_PKiS6_iiii,@function
        .size           _Z25fp16_to_q_kv_paged_kernelILi8ELi4EEvPK6__halfPhPS0_S2_S3_S4_PKiS6_iiii,(.L_x_99 - _Z25fp16_to_q_kv_paged_kernelILi8ELi4EEvPK6__halfPhPS0_S2_S3_S4_PKiS6_iiii)
        .other          _Z25fp16_to_q_kv_paged_kernelILi8ELi4EEvPK6__halfPhPS0_S2_S3_S4_PKiS6_iiii,@"STO_CUDA_ENTRY STV_DEFAULT"
_Z25fp16_to_q_kv_paged_kernelILi8ELi4EEvPK6__halfPhPS0_S2_S3_S4_PKiS6_iiii:
.text._Z25fp16_to_q_kv_paged_kernelILi8ELi4EEvPK6__halfPhPS0_S2_S3_S4_PKiS6_iiii:
        /* <DEDUP_REMOVED lines=10> */
[----:B-1----:R-:W-:-:S07]  /*00a0*/  IMAD.WIDE.U32 R10, R5, 0x4, R10 ;  /* 0x00000004050a7825 */ /* 0x002fce00078e000a */
[----:B------:R-:W1:Y:S01]  /*00b0*/  LDC.64 R6, c[0x0][0x3c8] ;  /* 0x0000f200ff067b82 */ /* 0x000e620000000a00 */
[----:B--2---:R-:W2:Y:S01]  /*00c0*/  LDG.E.CONSTANT R10, desc[UR8][R10.64] ;  /* 0x000000080a0a7981 */ /* 0x004ea2000c1e9900 */
[----:B---3--:R-:W-:-:S04]  /*00d0*/  IMAD R5, R5, R2, R12 ;  /* 0x0000000205057224 */ /* 0x008fc800078e020c */
[----:B----4-:R-:W-:Y:S02]  /*00e0*/  IMAD.WIDE R8, R5, 0x4, R8 ;  /* 0x0000000405087825 */ /* 0x010fe400078e0208 */
[----:B------:R-:W3:Y:S01]  /*00f0*/  LDC.64 R4, c[0x0][0x380] ;  /* 0x0000e000ff047b82 */ /* 0x000ee20000000a00 */
[----:B------:R-:W-:Y:S01]  /*0100*/  LOP3.LUT P0, R0, R0, 0x1, RZ, 0xc0, !PT ;  /* 0x0000000100007812 */ /* 0x000fe2000780c0ff */
[----:B------:R-:W-:Y:S01]  /*0110*/  IMAD.MOV R12, RZ, RZ, -R12 ;  /* 0x000000ffff0c7224 */ /* 0x000fe200078e0a0c */
[----:B------:R4:W5:Y:S11]  /*0120*/  LDG.E.CONSTANT R2, desc[UR8][R8.64] ;  /* 0x0000000808027981 */ /* 0x000976000c1e9900 */
[----:B------:R-:W2:Y:S08]  /*0130*/  @P0 LDC R22, c[0x0][0x3a0] ;  /* 0x0000e800ff160b82 */ /* 0x000eb00000000800 */
[----:B0-----:R-:W0:Y:S08]  /*0140*/  @P0 LDC R20, c[0x0][0x3a8] ;  /* 0x0000ea00ff140b82 */ /* 0x001e300000000800 */
[----:B------:R-:W0:Y:S08]  /*0150*/  @P0 LDC R21, c[0x0][0x3ac] ;  /* 0x0000eb00ff150b82 */ /* 0x000e300000000800 */
[----:B------:R-:W0:Y:S08]  /*0160*/  @P0 LDC R23, c[0x0][0x3a4] ;  /* 0x0000e900ff170b82 */ /* 0x000e300000000800 */
[----:B---3--:R-:W3:Y:S08]  /*0170*/  @P0 LDC R4, c[0x0][0x398] ;  /* 0x0000e600ff040b82 */ /* 0x008ef00000000800 */
[----:B------:R-:W0:Y:S01]  /*0180*/  @P0 LDC R5, c[0x0][0x39c] ;  /* 0x0000e700ff050b82 */ /* 0x000e220000000800 */
[----:B-1----:R-:W-:Y:S01]  /*0190*/  LOP3.LUT P0, RZ, R6, 0x1ff, RZ, 0xc0, !PT ;  /* 0x000001ff06ff7812 */ /* 0x002fe2000780c0ff */
[----:B--2---:R-:W-:-:S04]  /*01a0*/  IMAD R10, R12, R3, R10 ;  /* 0x000000030c0a7224 */ /* 0x004fc800078e020a */
[----:B----4-:R-:W-:-:S08]  /*01b0*/  IMAD.IADD R8, R10, 0x1, R7 ;  /* 0x000000010a087824 */ /* 0x010fd000078e0207 */
[----:B0--3--:R-:W-:Y:S05]  /*01c0*/  @!P0 BRA `(.L_x_69) ;  /* 0x0000000000308947 */ /* 0x009fea0003800000 */
.L_x_70:
[----:B------:R-:W-:-:S05]  /*01d0*/  IMAD R7, R10, R6, RZ ;  /* 0x000000060a077224 */ /* 0x000fca00078e02ff */
[----:B------:R-:W-:Y:S01]  /*01e0*/  LOP3.LUT P0, RZ, R7, 0x1ff, RZ, 0xc0, !PT ;  /* 0x000001ff07ff7812 */ /* 0x000fe2000780c0ff */
[----:B------:R-:W-:Y:S02]  /*01f0*/  IMAD.MOV.U32 R7, RZ, RZ, R10 ;  /* 0x000000ffff077224 */ /* 0x000fe400078e000a */
[----:B------:R-:W-:-:S10]  /*0200*/  VIADD R10, R10, 0xffffffff ;  /* 0xffffffff0a0a7836 */ /* 0x000fd40000000000 */
[----:B------:R-:W-:Y:S05]  /*0210*/  @P0 BRA `(.L_x_70) ;  /* 0xfffffffc00ec0947 */ /* 0x000fea000383ffff */
[----:B------:R-:W-:-:S07]  /*0220*/  IMAD.MOV.U32 R10, RZ, RZ, R7 ;  /* 0x000000ffff0a7224 */ /* 0x000fce00078e0007 */
.L_x_71:
[----:B------:R-:W-:-:S05]  /*0230*/  IMAD R7, R8, R6, RZ ;  /* 0x0000000608077224 */ /* 0x000fca00078e02ff */
[----:B------:R-:W-:Y:S01]  /*0240*/  LOP3.LUT P0, RZ, R7, 0x1ff, RZ, 0xc0, !PT ;  /* 0x000001ff07ff7812 */ /* 0x000fe2000780c0ff */
[----:B------:R-:W-:Y:S02]  /*0250*/  IMAD.MOV.U32 R7, RZ, RZ, R8 ;  /* 0x000000ffff077224 */ /* 0x000fe400078e0008 */
[----:B------:R-:W-:-:S10]  /*0260*/  VIADD R8, R8, 0x1 ;  /* 0x0000000108087836 */ /* 0x000fd40000000000 */
[----:B------:R-:W-:Y:S05]  /*0270*/  @P0 BRA `(.L_x_71) ;  /* 0xfffffffc00ec0947 */ /* 0x000fea000383ffff */
[----:B------:R-:W-:-:S07]  /*0280*/  IMAD.MOV.U32 R8, RZ, RZ, R7 ;  /* 0x000000ffff087224 */ /* 0x000fce00078e0007 */
.L_x_69:
        /* <DEDUP_REMOVED lines=10> */
[----:B------:R-:W-:Y:S01]  /*0330*/  ISETP.NE.AND P2, PT, R0, RZ, PT ;  /* 0x000000ff0000720c */ /* 0x000fe20003f45270 */
[----:B------:R-:W-:Y:S01]  /*0340*/  IMAD.MOV.U32 R0, RZ, RZ, R8 ;  /* 0x000000ffff007224 */ /* 0x000fe200078e0008 */
[----:B------:R-:W2:Y:S01]  /*0350*/  S2R R7, SR_CTAID.Y ;  /* 0x0000000000077919 */ /* 0x000ea20000002600 */
[----:B------:R-:W-:Y:S02]  /*0360*/  UMOV UR4, 0x400 ;  /* 0x0000040000047882 */ /* 0x000fe40000000000 */
[----:B-1----:R-:W-:Y:S02]  /*0370*/  ULEA UR6, UR5, UR4, 0x18 ;  /* 0x0000000405067291 */ /* 0x002fe4000f8ec0ff */
[----:B------:R-:W-:-:S04]  /*0380*/  UIADD3 UR4, UPT, UPT, UR4, 0x320, URZ ;  /* 0x0000032004047890 */ /* 0x000fc8000fffe0ff */
[----:B------:R-:W-:Y:S01]  /*0390*/  ULEA UR4, UR5, UR4, 0x18 ;  /* 0x0000000405047291 */ /* 0x000fe2000f8ec0ff */
[C---:B0-----:R-:W-:Y:S01]  /*03a0*/  IMAD.WIDE.U32 R18, R2.reuse, 0x4, R4 ;  /* 0x0000000402127825 */ /* 0x041fe200078e0004 */
[C---:B------:R-:W-:Y:S02]  /*03b0*/  LOP3.LUT R5, R2.reuse, 0x1, RZ, 0xc0, !PT ;  /* 0x0000000102057812 */ /* 0x040fe400078ec0ff */
[C---:B------:R-:W-:Y:S01]  /*03c0*/  LOP3.LUT R6, R2.reuse, 0xf, RZ, 0xc0, !PT ;  /* 0x0000000f02067812 */ /* 0x040fe200078ec0ff */
[----:B--2---:R-:W-:Y:S01]  /*03d0*/  IMAD R4, R7, 0x200, R0 ;  /* 0x0000020007047824 */ /* 0x004fe200078e0200 */
[C---:B------:R-:W-:Y:S01]  /*03e0*/  LEA.HI R17, R2.reuse, UR4, RZ, 0x1d ;  /* 0x0000000402117c11 */ /* 0x040fe2000f8fe8ff */
[C---:B------:R-:W-:Y:S02]  /*03f0*/  IMAD.SHL.U32 R7, R2.reuse, 0x40000000, RZ ;  /* 0x4000000002077824 */ /* 0x040fe400078e00ff */
[C---:B------:R-:W-:Y:S02]  /*0400*/  IMAD.SHL.U32 R8, R2.reuse, 0x20000000, RZ ;  /* 0x2000000002087824 */ /* 0x040fe400078e00ff */
[C---:B------:R-:W-:Y:S01]  /*0410*/  IMAD.SHL.U32 R9, R2.reuse, 0x10000000, RZ ;  /* 0x1000000002097824 */ /* 0x040fe200078e00ff */
[----:B------:R-:W-:Y:S01]  /*0420*/  SHF.R.S32.HI R7, RZ, 0x1f, R7 ;  /* 0x0000001fff077819 */ /* 0x000fe20000011407 */
[C---:B------:R-:W-:Y:S01]  /*0430*/  IMAD.SHL.U32 R10, R2.reuse, 0x8000000, RZ ;  /* 0x08000000020a7824 */ /* 0x040fe200078e00ff */
[----:B------:R-:W-:Y:S01]  /*0440*/  SHF.R.S32.HI R8, RZ, 0x1f, R8 ;  /* 0x0000001fff087819 */ /* 0x000fe20000011408 */
[----:B------:R-:W-:Y:S01]  /*0450*/  IMAD.MOV R16, RZ, RZ, -R5 ;  /* 0x000000ffff107224 */ /* 0x000fe200078e0a05 */
[----:B------:R-:W-:Y:S01]  /*0460*/  SHF.R.S32.HI R9, RZ, 0x1f, R9 ;  /* 0x0000001fff097819 */ /* 0x000fe20000011409 */
[C---:B------:R-:W-:Y:S01]  /*0470*/  VIADD R15, R2.reuse, UR6 ;  /* 0x00000006020f7c36 */ /* 0x040fe20008000000 */
[----:B------:R-:W-:Y:S01]  /*0480*/  SHF.R.S32.HI R10, RZ, 0x1f, R10 ;  /* 0x0000001fff0a7819 */ /* 0x000fe2000001140a */
[----:B------:R-:W-:Y:S01]  /*0490*/  IMAD.WIDE.U32 R22, R2, 0x10, R22 ;  /* 0x0000001002167825 */ /* 0x000fe200078e0016 */
[----:B------:R-:W-:-:S02]  /*04a0*/  LOP3.LUT R7, R7, 0x80008000, RZ, 0xc0, !PT ;  /* 0x8000800007077812 */ /* 0x000fc400078ec0ff */
[----:B------:R-:W-:Y:S01]  /*04b0*/  LOP3.LUT R12, R8, 0x80008000, RZ, 0xc0, !PT ;  /* 0x80008000080c7812 */ /* 0x000fe200078ec0ff */
[----:B------:R-:W-:Y:S01]  /*04c0*/  IMAD.WIDE.U32 R20, R2, 0x10, R20 ;  /* 0x0000001002147825 */ /* 0x000fe200078e0014 */
[----:B------:R-:W-:Y:S02]  /*04d0*/  LOP3.LUT R13, R9, 0x80008000, RZ, 0xc0, !PT ;  /* 0x80008000090d7812 */ /* 0x000fe400078ec0ff */
[----:B------:R-:W-:Y:S01]  /*04e0*/  LOP3.LUT R14, R10, 0x80008000, RZ, 0xc0, !PT ;  /* 0x800080000a0e7812 */ /* 0x000fe200078ec0ff */
[----:B------:R-:W-:Y:S01]  /*04f0*/  IMAD R15, R2, 0xf, R15 ;  /* 0x0000000f020f7824 */ /* 0x000fe200078e020f */
[----:B------:R-:W-:-:S07]  /*0500*/  LOP3.LUT R16, R16, 0x80008000, RZ, 0xc0, !PT ;  /* 0x8000800010107812 */ /* 0x000fce00078ec0ff */
.L_x_75:
[----:B------:R-:W-:Y:S01]  /*0510*/  ISETP.GE.AND P0, PT, R4, R3, PT ;  /* 0x000000030400720c */ /* 0x000fe20003f06270 */
[----:B------:R-:W-:-:S05]  /*0520*/  VIADD R0, R0, 0x20000 ;  /* 0x0002000000007836 */ /* 0x000fca0000000000 */
[----:B------:R-:W-:-:S07]  /*0530*/  ISETP.GE.AND P3, PT, R0, R3, PT ;  /* 0x000000030000720c */ /* 0x000fce0003f66270 */
[----:B0123--:R-:W-:Y:S06]  /*0540*/  @P0 BRA `(.L_x_72) ;  /* 0x0000000c00440947 */ /* 0x00ffec0003800000 */
[----:B------:R-:W-:Y:S01]  /*0550*/  SHF.R.S32.HI R25, RZ, 0x1f, R4 ;  /* 0x0000001fff197819 */ /* 0x000fe20000011404 */
[----:B------:R-:W-:Y:S01]  /*0560*/  BSSY.RECONVERGENT B0, `(.L_x_72) ;  /* 0x00000cf000007945 */ /* 0x000fe20003800200 */
[----:B------:R-:W-:-:S04]  /*0570*/  LEA R8, P0, R4, R18, 0x1 ;  /* 0x0000001204087211 */ /* 0x000fc800078008ff */
[----:B------:R-:W-:Y:S01]  /*0580*/  LEA.HI.X R9, R4, R19, R25, 0x1, P0 ;  /* 0x0000001304097211 */ /* 0x000fe200000f0c19 */
        /* <DEDUP_REMOVED lines=17> */
[----:B------:R-:W-:Y:S01]  /*06a0*/  HMNMX2 R9, |R8|.H0_H0, |R8|.H1_H1, !PT ;  /* 0x7000000808097240 */ /* 0x000fe20007800a00 */
[----:B------:R-:W-:-:S04]  /*06b0*/  HADD2.F32 R27, -RZ, R8.H0_H0 ;  /* 0x20000008ff1b7230 */ /* 0x000fc80000004100 */
        /* <DEDUP_REMOVED lines=8> */
[----:B------:R-:W-:-:S04]  /*0740*/  HADD2.F32 R25, -RZ, R8.H1_H1 ;  /* 0x30000008ff197230 */ /* 0x000fc80000004100 */
[----:B------:R-:W-:-:S04]  /*0750*/  HADD2.F32 R24, -RZ, R9.H0_H0 ;  /* 0x20000009ff187230 */ /* 0x000fc80000004100 */
[----:B------:R-:W0:Y:S08]  /*0760*/  MUFU.RCP R26, R24 ;  /* 0x00000018001a7308 */ /* 0x000e300000001000 */
[----:B------:R-:W1:Y:S01]  /*0770*/  MUFU.RCP R11, R24 ;  /* 0x00000018000b7308 */ /* 0x000e620000001000 */
[----:B0-----:R-:W-:-:S05]  /*0780*/  FMUL.FTZ R29, R27, R26 ;  /* 0x0000001a1b1d7220 */ /* 0x001fca0000410000 */
[----:B------:R-:W-:-:S05]  /*0790*/  F2FP.F16.F32.PACK_AB R10, RZ, R29 ;  /* 0x0000001dff0a723e */ /* 0x000fca00000000ff */
[C---:B------:R-:W-:Y:S02]  /*07a0*/  HSETP2.GEU.AND P1, PT, |R10|.reuse.H0_H0, 8.523464202880859375e-06, 8.523464202880859375e-06, PT ;  /* 0x008f008f0a007434 */ /* 0x040fe40003f2ea00 */
[----:B------:R-:W-:-:S04]  /*07b0*/  HSETP2.GT.AND P0, PT, |R10|.H0_H0, RZ.H0_H0, PT ;  /* 0x200000ff0a007234 */ /* 0x000fc80003f04a00 */
[----:B------:R-:W-:-:S13]  /*07c0*/  PLOP3.LUT P0, PT, P1, P0, PT, 0xf2, 0x2f ;  /* 0x00000000002f781c */ /* 0x000fda0000f01e72 */
[----:B------:R-:W-:Y:S01]  /*07d0*/  @!P0 FFMA.FTZ R8, -R24, R29, R27 ;  /* 0x0000001d18088223 */ /* 0x000fe2000001011b */
[----:B-1----:R-:W-:-:S03]  /*07e0*/  FMUL.FTZ R27, R25, R11 ;  /* 0x0000000b191b7220 */ /* 0x002fc60000410000 */
[----:B------:R-:W-:Y:S01]  /*07f0*/  @!P0 FFMA.FTZ R8, R26, R8, R29 ;  /* 0x000000081a088223 */ /* 0x000fe2000001001d */
[----:B------:R-:W-:Y:S01]  /*0800*/  IMAD.MOV.U32 R29, RZ, RZ, 0x11111111 ;  /* 0x11111111ff1d7424 */ /* 0x000fe200078e00ff */
[----:B------:R-:W-:-:S03]  /*0810*/  F2FP.F16.F32.PACK_AB R26, RZ, R27 ;  /* 0x0000001bff1a723e */ /* 0x000fc600000000ff */
[----:B------:R-:W-:Y:S02]  /*0820*/  @!P0 F2FP.F16.F32.PACK_AB R10, RZ, R8 ;  /* 0x00000008ff0a823e */ /* 0x000fe400000000ff */
[C---:B------:R-:W-:Y:S02]  /*0830*/  HSETP2.GEU.AND P4, PT, |R26|.reuse.H0_H0, 8.523464202880859375e-06, 8.523464202880859375e-06, PT ;  /* 0x008f008f1a007434 */ /* 0x040fe40003f8ea00 */
[----:B------:R-:W-:Y:S02]  /*0840*/  HSETP2.GT.AND P1, PT, |R26|.H0_H0, RZ.H0_H0, PT ;  /* 0x200000ff1a007234 */ /* 0x000fe40003f24a00 */
[----:B------:R-:W-:Y:S02]  /*0850*/  LOP3.LUT P0, RZ, R2, 0x3, RZ, 0xc0, !PT ;  /* 0x0000000302ff7812 */ /* 0x000fe4000780c0ff */
[----:B------:R-:W-:-:S13]  /*0860*/  PLOP3.LUT P1, PT, P4, P1, PT, 0xf2, 0x2f ;  /* 0x00000000002f781c */ /* 0x000fda0002723e72 */
[----:B------:R-:W-:Y:S01]  /*0870*/  @!P1 FFMA.FTZ R28, -R24, R27, R25 ;  /* 0x0000001b181c9223 */ /* 0x000fe20000010119 */
[----:B------:R-:W-:-:S03]  /*0880*/  IMAD.MOV.U32 R24, RZ, RZ, 0x55555555 ;  /* 0x55555555ff187424 */ /* 0x000fc600078e00ff */
[----:B------:R-:W-:Y:S01]  /*0890*/  @!P1 FFMA.FTZ R28, R11, R28, R27 ;  /* 0x0000001c0b1c9223 */ /* 0x000fe2000001001b */
[----:B------:R-:W-:-:S04]  /*08a0*/  IMAD.MOV.U32 R11, RZ, RZ, 0x4800 ;  /* 0x00004800ff0b7424 */ /* 0x000fc800078e00ff */
[----:B------:R-:W-:Y:S02]  /*08b0*/  @!P1 F2FP.F16.F32.PACK_AB R26, RZ, R28 ;  /* 0x0000001cff1a923e */ /* 0x000fe400000000ff */
[----:B------:R-:W-:Y:S02]  /*08c0*/  PRMT R8, R11, 0x7610, R8 ;  /* 0x000076100b087816 */ /* 0x000fe40000000008 */
[----:B------:R-:W-:Y:S02]  /*08d0*/  PRMT R10, R10, 0x5410, R26 ;  /* 0x000054100a0a7816 */ /* 0x000fe4000000001a */
[----:B------:R-:W-:-:S03]  /*08e0*/  ISETP.NE.AND P1, PT, R6, RZ, PT ;  /* 0x000000ff0600720c */ /* 0x000fc60003f25270 */
[----:B------:R-:W-:-:S04]  /*08f0*/  HFMA2 R8, R10, R8.H0_H0, 8, 8 ;  /* 0x480048000a087431 */ /* 0x000fc80000040008 */
[----:B------:R-:W0:Y:S06]  /*0900*/  F2I.F16.NTZ R11, R8.H1 ;  /* 0x10000008000b7305 */ /* 0x000e2c0000103100 */
[----:B------:R-:W1:Y:S01]  /*0910*/  @!P1 S2R R27, SR_CgaCtaId ;  /* 0x00000000001b9919 */ /* 0x000e620000008800 */
[----:B------:R-:W-:Y:S01]  /*0920*/  @!P1 HMUL2 R9, R9.H0_H0, 0.125, 0.125 ;  /* 0x3000300009099832 */ /* 0x000fe20000000800 */
[----:B------:R-:W2:Y:S01]  /*0930*/  F2I.F16.NTZ R10, R8 ;  /* 0x00000008000a7305 */ /* 0x000ea20000103100 */
[----:B0-----:R-:W-:-:S04]  /*0940*/  I2FP.F32.S32 R11, R11 ;  /* 0x0000000b000b7245 */ /* 0x001fc80000201400 */
[----:B------:R-:W-:Y:S02]  /*0950*/  FMNMX.FTZ R11, R11, 15, PT ;  /* 0x417000000b0b7809 */ /* 0x000fe40003810000 */
[----:B--2---:R-:W-:Y:S02]  /*0960*/  I2FP.F32.S32 R10, R10 ;  /* 0x0000000a000a7245 */ /* 0x004fe40000201400 */
[----:B------:R-:W-:Y:S02]  /*0970*/  FMNMX.FTZ R11, RZ, R11, !PT ;  /* 0x0000000bff0b7209 */ /* 0x000fe40007810000 */
[----:B------:R-:W-:-:S04]  /*0980*/  FMNMX.FTZ R10, R10, 15, PT ;  /* 0x417000000a0a7809 */ /* 0x000fc80003810000 */
[----:B------:R-:W-:Y:S01]  /*0990*/  FMNMX.FTZ R10, RZ, R10, !PT ;  /* 0x0000000aff0a7209 */ /* 0x000fe20007810000 */
[----:B------:R-:W0:Y:S08]  /*09a0*/  F2I.FTZ.TRUNC.NTZ R11, R11 ;  /* 0x0000000b000b7305 */ /* 0x000e30000021f100 */
[----:B------:R-:W2:Y:S01]  /*09b0*/  F2I.FTZ.TRUNC.NTZ R10, R10 ;  /* 0x0000000a000a7305 */ /* 0x000ea2000021f100 */
[----:B0-----:R-:W-:-:S05]  /*09c0*/  IMAD.SHL.U32 R25, R11, 0x10, RZ ;  /* 0x000000100b197824 */ /* 0x001fca00078e00ff */
[----:B--2---:R-:W-:Y:S02]  /*09d0*/  LOP3.LUT R25, R25, R10, RZ, 0xfc, !PT ;  /* 0x0000000a19197212 */ /* 0x004fe400078efcff */
[----:B------:R-:W-:-:S03]  /*09e0*/  @!P1 MOV R10, 0x400 ;  /* 0x00000400000a9802 */ /* 0x000fc60000000f00 */
[----:B------:R-:W0:Y:S02]  /*09f0*/  SHFL.DOWN PT, R8, R25, 0x1, 0x1f ;  /* 0x08201f0019087f89 */ /* 0x000e2400000e0000 */
[----:B------:R-:W-:-:S05]  /*0a00*/  @!P1 VIADD R10, R10, 0x100 ;  /* 0x000001000a0a9836 */ /* 0x000fca0000000000 */
[----:B-1----:R-:W-:-:S04]  /*0a10*/  @!P1 LEA R27, R27, R10, 0x18 ;  /* 0x0000000a1b1b9211 */ /* 0x002fc800078ec0ff */
[----:B------:R-:W-:Y:S01]  /*0a20*/  @!P1 LEA.HI R27, R2, R27, RZ, 0x1d ;  /* 0x0000001b021b9211 */ /* 0x000fe200078fe8ff */
[----:B0-----:R-:W-:-:S05]  /*0a30*/  IMAD.SHL.U32 R8, R8, 0x100, RZ ;  /* 0x0000010008087824 */ /* 0x001fca00078e00ff */
[----:B------:R-:W-:-:S05]  /*0a40*/  LOP3.LUT R8, R25, R8, RZ, 0xfc, !PT ;  /* 0x0000000819087212 */ /* 0x000fca00078efcff */
[----:B------:R-:W0:Y:S02]  /*0a50*/  SHFL.DOWN PT, R11, R8, 0x2, 0x1f ;  /* 0x08401f00080b7f89 */ /* 0x000e2400000e0000 */
[----:B0-----:R-:W-:-:S05]  /*0a60*/  IMAD.U32 R11, R11, 0x10000, RZ ;  /* 0x000100000b0b7824 */ /* 0x001fca00078e00ff */
[----:B------:R-:W-:-:S05]  /*0a70*/  LOP3.LUT R11, R8, R11, RZ, 0xfc, !PT ;  /* 0x0000000b080b7212 */ /* 0x000fca00078efcff */
[----:B------:R0:W-:Y:S01]  /*0a80*/  @!P0 STS [R2+UR6], R11 ;  /* 0x0000000b02008988 */ /* 0x0001e20008000806 */
[----:B------:R-:W-:-:S03]  /*0a90*/  ISETP.GT.U32.AND P0, PT, R2, 0xf, PT ;  /* 0x0000000f0200780c */ /* 0x000fc60003f04070 */
[----:B------:R0:W-:Y:S01]  /*0aa0*/  @!P1 STS.U16 [R27], R9 ;  /* 0x000000091b009388 */ /* 0x0001e20000000400 */
[----:B------:R-:W-:Y:S09]  /*0ab0*/  BAR.SYNC.DEFER_BLOCKING 0x0 ;  /* 0x0000000000007b1d */ /* 0x000ff20000010000 */
[----:B0-----:R-:W-:Y:S05]  /*0ac0*/  @P0 BRA `(.L_x_74) ;  /* 0x0000000400e00947 */ /* 0x001fea0003800000 */
[----:B------:R-:W0:Y:S01]  /*0ad0*/  LDS.128 R8, [R15] ;  /* 0x000000000f087984 */ /* 0x000e220000000c00 */
[----:B------:R-:W-:-:S04]  /*0ae0*/  LEA.HI R24, R4, R4, RZ, 0x1 ;  /* 0x0000000404187211 */ /* 0x000fc800078f08ff */
[----:B------:R-:W-:-:S04]  /*0af0*/  SHF.R.S32.HI R25, RZ, 0x1, R24 ;  /* 0x00000001ff197819 */ /* 0x000fc80000011418 */
[----:B------:R-:W-:-:S04]  /*0b00*/  IADD3 R24, P0, PT, R22, R25, RZ ;  /* 0x0000001916187210 */ /* 0x000fc80007f1e0ff */
[----:B------:R-:W-:Y:S02]  /*0b10*/  LEA.HI.X.SX32 R25, R25, R23, 0x1, P0 ;  /* 0x0000001719197211 */ /* 0x000fe400000f0eff */
[----:B------:R-:W-:-:S03]  /*0b20*/  ISETP.GT.U32.AND P0, PT, R2, 0x1, PT ;  /* 0x000000010200780c */ /* 0x000fc60003f04070 */
[----:B0-----:R0:W-:Y:S10]  /*0b30*/  STG.E.128 desc[UR8][R24.64], R8 ;  /* 0x0000000818007986 */ /* 0x0011f4000c101d08 */
[----:B------:R-:W-:Y:S05]  /*0b40*/  @P0 BRA `(.L_x_74) ;  /* 0x0000000400c00947 */ /* 0x000fea0003800000 */
[----:B------:R-:W1:Y:S01]  /*0b50*/  S2UR UR5, SR_CgaCtaId ;  /* 0x00000000000579c3 */ /* 0x000e620000008800 */
[----:B------:R-:W-:Y:S01]  /*0b60*/  UMOV UR4, 0x400 ;  /* 0x0000040000047882 */ /* 0x000fe20000000000 */
[----:B0-----:R-:W-:Y:S01]  /*0b70*/  SHF.R.S32.HI R25, RZ, 0x1f, R4 ;  /* 0x0000001fff197819 */ /* 0x001fe20000011404 */
[----:B------:R-:W-:-:S03]  /*0b80*/  UIADD3 UR4, UPT, UPT, UR4, 0x100, URZ ;  /* 0x0000010004047890 */ /* 0x000fc6000fffe0ff */
[----:B------:R-:W-:-:S04]  /*0b90*/  LEA.HI R25, R25, R4, RZ, 0x5 ;  /* 0x0000000419197211 */ /* 0x000fc800078f28ff */
[----:B------:R-:W-:-:S05]  /*0ba0*/  SHF.R.S32.HI R25, RZ, 0x5, R25 ;  /* 0x00000005ff197819 */ /* 0x000fca0000011419 */
[----:B------:R-:W-:Y:S01]  /*0bb0*/  IMAD.WIDE R24, R25, 0x2, R20 ;  /* 0x0000000219187825 */ /* 0x000fe200078e0214 */
[----:B-1----:R-:W-:-:S06]  /*0bc0*/  ULEA UR4, UR5, UR4, 0x18 ;  /* 0x0000000405047291 */ /* 0x002fcc000f8ec0ff */
[----:B------:R-:W-:-:S06]  /*0bd0*/  LEA R8, R2, UR4, 0x4 ;  /* 0x0000000402087c11 */ /* 0x000fcc000f8e20ff */
[----:B------:R-:W0:Y:S04]  /*0be0*/  LDS.128 R8, [R8] ;  /* 0x0000000008087984 */ /* 0x000e280000000c00 */
[----:B0-----:R1:W-:Y:S01]  /*0bf0*/  STG.E.128 desc[UR8][R24.64], R8 ;  /* 0x0000000818007986 */ /* 0x0013e2000c101d08 */
[----:B------:R-:W-:Y:S05]  /*0c00*/  BRA `(.L_x_74) ;  /* 0x0000000400907947 */ /* 0x000fea0003800000 */
.L_x_73:
        /* <DEDUP_REMOVED lines=33> */
[----:B------:R-:W-:Y:S01]  /*0e20*/  @!P0 FFMA.FTZ R24, -R10, R29, R27 ;  /* 0x0000001d0a188223 */ /* 0x000fe2000001011b */
[----:B------:R-:W-:Y:S01]  /*0e30*/  HADD2.F32 R27, -RZ, R8.H1_H1 ;  /* 0x30000008ff1b7230 */ /* 0x000fe20000004100 */
[----:B------:R-:W-:Y:S02]  /*0e40*/  PRMT R8, R11, 0x7610, R8 ;  /* 0x000076100b087816 */ /* 0x000fe40000000008 */
[----:B------:R-:W-:Y:S02]  /*0e50*/  @!P0 FFMA.FTZ R26, R26, R24, R29 ;  /* 0x000000181a1a8223 */ /* 0x000fe4000001001d */
        /* <DEDUP_REMOVED lines=11> */
[----:B------:R-:W-:Y:S01]  /*0f10*/  IMAD.MOV.U32 R29, RZ, RZ, 0x55555555 ;  /* 0x55555555ff1d7424 */ /* 0x000fe200078e00ff */
[----:B------:R-:W-:-:S03]  /*0f20*/  PRMT R8, R8, 0x5410, R10 ;  /* 0x0000541008087816 */ /* 0x000fc6000000000a */
[----:B------:R-:W-:Y:S02]  /*0f30*/  @!P0 F2FP.F16.F32.PACK_AB R11, RZ, R27 ;  /* 0x0000001bff0b823e */ /* 0x000fe400000000ff */
[----:B------:R-:W-:Y:S02]  /*0f40*/  ISETP.NE.AND P0, PT, R5, RZ, PT ;  /* 0x000000ff0500720c */ /* 0x000fe40003f05270 */
[----:B------:R-:W-:-:S05]  /*0f50*/  PRMT R11, R8, 0x5410, R11 ;  /* 0x00005410080b7816 */ /* 0x000fca000000000b */
[----:B------:R-:W-:-:S04]  /*0f60*/  HFMA2 R8, R11, R8.H1_H1, 128, 128 ;  /* 0x580058000b087431 */ /* 0x000fc80000060008 */
[----:B------:R-:W0:Y:S02]  /*0f70*/  F2I.F16.NTZ R11, R8.H1 ;  /* 0x10000008000b7305 */ /* 0x000e240000103100 */
[----:B------:R-:W-:-:S05]  /*0f80*/  @!P0 MOV R27, 0x400 ;  /* 0x00000400001b8802 */ /* 0x000fca0000000f00 */
[----:B------:R-:W-:Y:S01]  /*0f90*/  @!P0 VIADD R27, R27, 0x120 ;  /* 0x000001201b1b8836 */ /* 0x000fe20000000000 */
[----:B------:R-:W1:Y:S01]  /*0fa0*/  F2I.F16.NTZ R10, R8 ;  /* 0x00000008000a7305 */ /* 0x000e620000103100 */
[----:B0-----:R-:W-:-:S04]  /*0fb0*/  I2FP.F32.S32 R11, R11 ;  /* 0x0000000b000b7245 */ /* 0x001fc80000201400 */
[----:B------:R-:W-:Y:S02]  /*0fc0*/  FMNMX.FTZ R11, R11, 255, PT ;  /* 0x437f00000b0b7809 */ /* 0x000fe40003810000 */
[----:B-1----:R-:W-:Y:S02]  /*0fd0*/  I2FP.F32.S32 R10, R10 ;  /* 0x0000000a000a7245 */ /* 0x002fe40000201400 */
[----:B------:R-:W-:Y:S02]  /*0fe0*/  FMNMX.FTZ R24, RZ, R11, !PT ;  /* 0x0000000bff187209 */ /* 0x000fe40007810000 */
[----:B------:R-:W-:-:S04]  /*0ff0*/  FMNMX.FTZ R10, R10, 255, PT ;  /* 0x437f00000a0a7809 */ /* 0x000fc80003810000 */
[----:B------:R-:W-:Y:S01]  /*1000*/  FMNMX.FTZ R11, RZ, R10, !PT ;  /* 0x0000000aff0b7209 */ /* 0x000fe20007810000 */
[----:B------:R-:W0:Y:S01]  /*1010*/  F2I.FTZ.TRUNC.NTZ R24, R24 ;  /* 0x0000001800187305 */ /* 0x000e22000021f100 */
[----:B------:R-:W1:Y:S07]  /*1020*/  @!P0 S2R R10, SR_CgaCtaId ;  /* 0x00000000000a8919 */ /* 0x000e6e0000008800 */
[----:B------:R-:W2:Y:S01]  /*1030*/  F2I.FTZ.TRUNC.NTZ R11, R11 ;  /* 0x0000000b000b7305 */ /* 0x000ea2000021f100 */
[----:B0-----:R-:W-:-:S05]  /*1040*/  IMAD.SHL.U32 R8, R24, 0x100, RZ ;  /* 0x0000010018087824 */ /* 0x001fca00078e00ff */
[----:B--2---:R-:W-:-:S05]  /*1050*/  LOP3.LUT R8, R8, R11, RZ, 0xfc, !PT ;  /* 0x0000000b08087212 */ /* 0x004fca00078efcff */
[----:B------:R-:W0:Y:S01]  /*1060*/  SHFL.DOWN PT, R26, R8, 0x1, 0x1f ;  /* 0x08201f00081a7f89 */ /* 0x000e2200000e0000 */
[----:B-1----:R-:W-:Y:S01]  /*1070*/  @!P0 LEA R27, R10, R27, 0x18 ;  /* 0x0000001b0a1b8211 */ /* 0x002fe200078ec0ff */
[----:B------:R-:W-:-:S04]  /*1080*/  @!P1 HMUL2 R10, R9.H0_H0, 0.0078125, 0.0078125 ;  /* 0x20002000090a9832 */ /* 0x000fc80000000800 */
[----:B------:R-:W-:Y:S02]  /*1090*/  @!P0 IMAD R27, R2, 0x2, R27 ;  /* 0x00000002021b8824 */ /* 0x000fe400078e021b */
[----:B0-----:R-:W-:-:S05]  /*10a0*/  IMAD.U32 R9, R26, 0x10000, RZ ;  /* 0x000100001a097824 */ /* 0x001fca00078e00ff */
[----:B------:R-:W-:-:S05]  /*10b0*/  LOP3.LUT R24, R8, R9, RZ, 0xfc, !PT ;  /* 0x0000000908187212 */ /* 0x000fca00078efcff */
[----:B------:R2:W-:Y:S01]  /*10c0*/  @!P0 STS [R27], R24 ;  /* 0x000000181b008388 */ /* 0x0005e20000000800 */
[----:B------:R-:W-:-:S03]  /*10d0*/  ISETP.GT.U32.AND P0, PT, R2, 0x1f, PT ;  /* 0x0000001f0200780c */ /* 0x000fc60003f04070 */
[----:B------:R2:W-:Y:S01]  /*10e0*/  @!P1 STS.U16 [R17], R10 ;  /* 0x0000000a11009388 */ /* 0x0005e20000000400 */
[----:B------:R-:W-:Y:S09]  /*10f0*/  BAR.SYNC.DEFER_BLOCKING 0x0 ;  /* 0x0000000000007b1d */ /* 0x000ff20000010000 */
[----:B--2---:R-:W-:Y:S05]  /*1100*/  @P0 BRA `(.L_x_74) ;  /* 0x0000000000500947 */ /* 0x004fea0003800000 */
[----:B------:R-:W0:Y:S01]  /*1110*/  S2R R26, SR_CgaCtaId ;  /* 0x00000000001a7919 */ /* 0x000e220000008800 */
[----:B------:R-:W-:Y:S02]  /*1120*/  MOV R27, 0x400 ;  /* 0x00000400001b7802 */ /* 0x000fe40000000f00 */
[----:B------:R-:W-:-:S03]  /*1130*/  IADD3 R24, P0, PT, R22, R4, RZ ;  /* 0x0000000416187210 */ /* 0x000fc60007f1e0ff */
[----:B------:R-:W-:Y:S02]  /*1140*/  VIADD R9, R27, 0x120 ;  /* 0x000001201b097836 */ /* 0x000fe40000000000 */
[----:B------:R-:W-:Y:S01]  /*1150*/  IMAD.X R25, R23, 0x1, R25, P0 ;  /* 0x0000000117197824 */ /* 0x000fe200000e0619 */
[----:B------:R-:W-:Y:S02]  /*1160*/  ISETP.GT.U32.AND P0, PT, R2, 0x1, PT ;  /* 0x000000010200780c */ /* 0x000fe40003f04070 */
[----:B0-----:R-:W-:-:S05]  /*1170*/  LEA R9, R26, R9, 0x18 ;  /* 0x000000091a097211 */ /* 0x001fca00078ec0ff */
[----:B------:R-:W-:-:S06]  /*1180*/  IMAD R8, R2, 0x10, R9 ;  /* 0x0000001002087824 */ /* 0x000fcc00078e0209 */
[----:B------:R-:W0:Y:S04]  /*1190*/  LDS.128 R8, [R8] ;  /* 0x0000000008087984 */ /* 0x000e280000000c00 */
[----:B0-----:R2:W-:Y:S01]  /*11a0*/  STG.E.128.STRONG.SM desc[UR8][R24.64], R8 ;  /* 0x0000000818007986 */ /* 0x0015e2000c10bd08 */
[----:B------:R-:W-:Y:S05]  /*11b0*/  @P0 BRA `(.L_x_74) ;  /* 0x0000000000240947 */ /* 0x000fea0003800000 */
[----:B------:R-:W-:Y:S01]  /*11c0*/  VIADD R27, R27, 0x320 ;  /* 0x000003201b1b7836 */ /* 0x000fe20000000000 */
[----:B--2---:R-:W-:-:S04]  /*11d0*/  SHF.R.S32.HI R25, RZ, 0x1f, R4 ;  /* 0x0000001fff197819 */ /* 0x004fc80000011404 */
[----:B------:R-:W-:Y:S02]  /*11e0*/  LEA R27, R26, R27, 0x18 ;  /* 0x0000001b1a1b7211 */ /* 0x000fe400078ec0ff */
[----:B------:R-:W-:-:S03]  /*11f0*/  LEA.HI R25, R25, R4, RZ, 0x5 ;  /* 0x0000000419197211 */ /* 0x000fc600078f28ff */
[----:B------:R-:W-:Y:S01]  /*1200*/  IMAD R8, R2, 0x10, R27 ;  /* 0x0000001002087824 */ /* 0x000fe200078e021b */
[----:B------:R-:W-:-:S05]  /*1210*/  SHF.R.S32.HI R25, RZ, 0x5, R25 ;  /* 0x00000005ff197819 */ /* 0x000fca0000011419 */
[----:B------:R-:W0:Y:S01]  /*1220*/  LDS.128 R8, [R8] ;  /* 0x0000000008087984 */ /* 0x000e220000000c00 */
[----:B------:R-:W-:-:S05]  /*1230*/  IMAD.WIDE R24, R25, 0x2, R20 ;  /* 0x0000000219187825 */ /* 0x000fca00078e0214 */
[----:B0-----:R3:W-:Y:S02]  /*1240*/  STG.E.128.STRONG.SM desc[UR8][R24.64], R8 ;  /* 0x0000000818007986 */ /* 0x0017e4000c10bd08 */
.L_x_74:
[----:B------:R-:W-:Y:S05]  /*1250*/  BSYNC.RECONVERGENT B0 ;  /* 0x0000000000007941 */ /* 0x000fea0003800200 */
.L_x_72:
[----:B------:R-:W-:Y:S01]  /*1260*/  VIADD R4, R4, 0x20000 ;  /* 0x0002000004047836 */ /* 0x000fe20000000000 */
[----:B------:R-:W-:Y:S06]  /*1270*/  @!P3 BRA `(.L_x_75) ;  /* 0xfffffff000a4b947 */ /* 0x000fec000383ffff */
[----:B------:R-:W-:Y:S05]  /*1280*/  EXIT ;  /* 0x000000000000794d */ /* 0x000fea0003800000 */
.L_x_76:
        /* <DEDUP_REMOVED lines=15> */
.L_x_99:


//--------------------- .text._Z25fp16_to_q_kv_paged_kernelILi4ELi4EEvPK6__halfPhPS0_S2_S3_S4_PKiS6_iiii --------------------------
	.section	.text._Z25fp16_to_q_kv_paged_kernelILi4ELi4EEvPK6__halfPhPS0_S2_S3_S4_PKiS6_iiii,"ax",@progbits
	.align	128
        .global         _Z25fp16_to_q_kv_paged_kernelILi4ELi4EEvPK6__halfPhPS0_S2_S3_S4_PKiS6_iiii
        .type           _Z25fp16_to_q_kv_paged_kernelILi4ELi4EEvPK6__halfPhPS0_S2_S3_S4_PKiS6_iiii,@function
        .size           _Z25fp16_to_q_kv_paged_kernelILi4ELi4EEvPK6__halfPhPS0_S2_S3_S4_PKiS6_iiii,(.L_x_100 - _Z25fp16_to_q_kv_paged_kernelILi4ELi4EEvPK6__halfPhPS0_S2_S3_S4_PKiS6_iiii)
        .other          _Z25fp16_to_q_kv_paged_kernelILi4ELi4EEvPK6__halfPhPS0_S2_S3_S4_PKiS6_iiii,@"STO_CUDA_ENTRY STV_DEFAULT"
_Z25fp16_to_q_kv_paged_kernelILi4ELi4EEvPK6__halfPhPS0_S2_S3_S4_PKiS6_iiii:
.text._Z25fp16_to_q_kv_paged_kernelILi4ELi4EEvPK6__halfPhPS0_S2_S3_S4_PKiS6_iiii:
        /* <DEDUP_REMOVED lines=29> */
.L_x_78:
[----:B------:R-:W-:-:S05]  /*01d0*/  IMAD R2, R16, R10, RZ ;  /* 0x0000000a10027224 */ /* 0x000fca00078e02ff */
[----:B------:R-:W-:Y:S01]  /*01e0*/  LOP3.LUT P0, RZ, R2, 0x1ff, RZ, 0xc0, !PT ;  /* 0x000001ff02ff7812 */ /* 0x000fe2000780c0ff */
[----:B------:R-:W-:Y:S02]  /*01f0*/  IMAD.MOV.U32 R2, RZ, RZ, R16 ;  /* 0x000000ffff027224 */ /* 0x000fe400078e0010 */
[----:B------:R-:W-:-:S10]  /*0200*/  VIADD R16, R16, 0xffffffff ;  /* 0xffffffff10107836 */ /* 0x000fd40000000000 */
[----:B------:R-:W-:Y:S05]  /*0210*/  @P0 BRA `(.L_x_78) ;  /* 0xfffffffc00ec0947 */ /* 0x000fea000383ffff */
[----:B------:R-:W-:-:S07]  /*0220*/  IMAD.MOV.U32 R16, RZ, RZ, R2 ;  /* 0x000000ffff107224 */ /* 0x000fce00078e0002 */
.L_x_79:
[----:B------:R-:W-:-:S05]  /*0230*/  IMAD R2, R0, R10, RZ ;  /* 0x0000000a00027224 */ /* 0x000fca00078e02ff */
[----:B------:R-:W-:Y:S01]  /*0240*/  LOP3.LUT P0, RZ, R2, 0x1ff, RZ, 0xc0, !PT ;  /* 0x000001ff02ff7812 */ /* 0x000fe2000780c0ff */
[----:B------:R-:W-:Y:S02]  /*0250*/  IMAD.MOV.U32 R2, RZ, RZ, R0 ;  /* 0x000000ffff027224 */ /* 0x000fe400078e0000 */
[----:B------:R-:W-:-:S10]  /*0260*/  VIADD R0, R0, 0x1 ;  /* 0x0000000100007836 */ /* 0x000fd40000000000 */
[----:B------:R-:W-:Y:S05]  /*0270*/  @P0 BRA `(.L_x_79) ;  /* 0xfffffffc00ec0947 */ /* 0x000fea000383ffff */
[----:B------:R-:W-:-:S07]  /*0280*/  IMAD.MOV.U32 R0, RZ, RZ, R2 ;  /* 0x000000ffff007224 */ /* 0x000fce00078e0002 */
.L_x_77:
        /* <DEDUP_REMOVED lines=20> */
[----:B------:R-:W-:Y:S01]  /*03d0*/  LEA R21, R0, UR4, 0x4 ;  /* 0x0000000400157c11 */ /* 0x000fe2000f8e20ff */
[----:B--2---:R-:W-:Y:S02]  /*03e0*/  IMAD R3, R10, 0x200, R23 ;  /* 0x000002000a037824 */ /* 0x004fe400078e0217 */
        /* <DEDUP_REMOVED lines=10> */
[C---:B------:R-:W-:Y:S01]  /*0490*/  IMAD.WIDE.U32 R24, R0.reuse, 0x4, R4 ;  /* 0x0000000400187825 */ /* 0x040fe200078e0004 */
[----:B------:R-:W-:-:S02]  /*04a0*/  LOP3.LUT R4, R0, 0x3, RZ, 0xc0, !PT ;  /* 0x0000000300047812 */ /* 0x000fc400078ec0ff */
[C---:B------:R-:W-:Y:S01]  /*04b0*/  LOP3.LUT R5, R0.reuse, 0xf, RZ, 0xc0, !PT ;  /* 0x0000000f00057812 */ /* 0x040fe200078ec0ff */
[----:B------:R-:W-:Y:S01]  /*04c0*/  IMAD R19, R0, 0xf, R19 ;  /* 0x0000000f00137824 */ /* 0x000fe200078e0213 */
[----:B------:R-:W-:Y:S02]  /*04d0*/  LOP3.LUT R6, R6, 0x80008000, RZ, 0xc0, !PT ;  /* 0x8000800006067812 */ /* 0x000fe400078ec0ff */
[----:B------:R-:W-:Y:S02]  /*04e0*/  LOP3.LUT R7, R7, 0x80008000, RZ, 0xc0, !PT ;  /* 0x8000800007077812 */ /* 0x000fe400078ec0ff */
[----:B------:R-:W-:Y:S02]  /*04f0*/  LOP3.LUT R16, R8, 0x80008000, RZ, 0xc0, !PT ;  /* 0x8000800008107812 */ /* 0x000fe400078ec0ff */
[----:B------:R-:W-:Y:S02]  /*0500*/  LOP3.LUT R17, R9, 0x80008000, RZ, 0xc0, !PT ;  /* 0x8000800009117812 */ /* 0x000fe400078ec0ff */
[----:B------:R-:W-:-:S07]  /*0510*/  LOP3.LUT R18, R10, 0x80008000, RZ, 0xc0, !PT ;  /* 0x800080000a127812 */ /* 0x000fce00078ec0ff */
.L_x_83:
[----:B------:R-:W-:Y:S01]  /*0520*/  ISETP.GE.AND P0, PT, R3, R2, PT ;  /* 0x000000020300720c */ /* 0x000fe20003f06270 */
[----:B------:R-:W-:-:S05]  /*0530*/  VIADD R23, R23, 0x20000 ;  /* 0x0002000017177836 */ /* 0x000fca0000000000 */
[----:B------:R-:W-:-:S07]  /*0540*/  ISETP.GE.AND P2, PT, R23, R2, PT ;  /* 0x000000021700720c */ /* 0x000fce0003f46270 */
[----:B012---:R-:W-:Y:S06]  /*0550*/  @P0 BRA `(.L_x_80) ;  /* 0x0000000800f40947 */ /* 0x007fec0003800000 */
[----:B------:R-:W-:Y:S01]  /*0560*/  BSSY.RECONVERGENT B0, `(.L_x_80) ;  /* 0x00000bc000007945 */ /* 0x000fe20003800200 */
[----:B------:R-:W-:-:S03]  /*0570*/  IMAD.WIDE R8, R3, 0x2, R24 ;  /* 0x0000000203087825 */ /* 0x000fc600078e0218 */
[----:B------:R-:W-:Y:S05]  /*0580*/  @!P1 BRA `(.L_x_81) ;  /* 0x0000000400789947 */ /* 0x000fea0003800000 */
        /* <DEDUP_REMOVED lines=34> */
[----:B------:R-:W-:-:S04]  /*07b0*/  @!P0 FFMA.FTZ R13, -R10, R15, R13 ;  /* 0x0000000f0a0d8223 */ /* 0x000fc8000001010d */
[----:B------:R-:W-:Y:S01]  /*07c0*/  @!P0 FFMA.FTZ R13, R14, R13, R15 ;  /* 0x0000000d0e0d8223 */ /* 0x000fe2000001000f */
[----:B------:R-:W-:Y:S01]  /*07d0*/  HADD2.F32 R15, -RZ, R8.H1_H1 ;  /* 0x30000008ff0f7230 */ /* 0x000fe20000004100 */
[----:B------:R-:W-:-:S03]  /*07e0*/  PRMT R8, R11, 0x7610, R8 ;  /* 0x000076100b087816 */ /* 0x000fc60000000008 */
[----:B------:R-:W-:Y:S01]  /*07f0*/  @!P0 F2FP.F16.F32.PACK_AB R8, RZ, R13 ;  /* 0x0000000dff08823e */ /* 0x000fe200000000ff */
[----:B-1----:R-:W-:-:S05]  /*0800*/  FMUL.FTZ R14, R15, R12 ;  /* 0x0000000c0f0e7220 */ /* 0x002fca0000410000 */
[----:B------:R-:W-:-:S05]  /*0810*/  F2FP.F16.F32.PACK_AB R11, RZ, R14 ;  /* 0x0000000eff0b723e */ /* 0x000fca00000000ff */
[C---:B------:R-:W-:Y:S02]  /*0820*/  HSETP2.GEU.AND P3, PT, |R11|.reuse.H0_H0, 8.523464202880859375e-06, 8.523464202880859375e-06, PT ;  /* 0x008f008f0b007434 */ /* 0x040fe40003f6ea00 */
[----:B------:R-:W-:-:S04]  /*0830*/  HSETP2.GT.AND P0, PT, |R11|.H0_H0, RZ.H0_H0, PT ;  /* 0x200000ff0b007234 */ /* 0x000fc80003f04a00 */
[----:B------:R-:W-:Y:S02]  /*0840*/  PLOP3.LUT P0, PT, P3, P0, PT, 0xf2, 0x2f ;  /* 0x00000000002f781c */ /* 0x000fe40001f01e72 */
[----:B------:R-:W-:-:S11]  /*0850*/  ISETP.NE.AND P3, PT, R5, RZ, PT ;  /* 0x000000ff0500720c */ /* 0x000fd60003f65270 */
[----:B------:R-:W-:Y:S01]  /*0860*/  @!P0 FFMA.FTZ R13, -R10, R14, R15 ;  /* 0x0000000e0a0d8223 */ /* 0x000fe2000001010f */
[----:B------:R-:W-:Y:S02]  /*0870*/  IMAD.MOV.U32 R10, RZ, RZ, 0x4800 ;  /* 0x00004800ff0a7424 */ /* 0x000fe400078e00ff */
[----:B------:R-:W-:Y:S02]  /*0880*/  IMAD.MOV.U32 R15, RZ, RZ, 0x11111111 ;  /* 0x11111111ff0f7424 */ /* 0x000fe400078e00ff */
[----:B------:R-:W-:Y:S01]  /*0890*/  @!P0 FFMA.FTZ R13, R12, R13, R14 ;  /* 0x0000000d0c0d8223 */ /* 0x000fe2000001000e */
[----:B------:R-:W-:Y:S01]  /*08a0*/  IMAD.MOV.U32 R14, RZ, RZ, 0x55555555 ;  /* 0x55555555ff0e7424 */ /* 0x000fe200078e00ff */
[----:B------:R-:W-:-:S03]  /*08b0*/  PRMT R8, R8, 0x5410, R10 ;  /* 0x0000541008087816 */ /* 0x000fc6000000000a */
[----:B------:R-:W-:Y:S02]  /*08c0*/  @!P0 F2FP.F16.F32.PACK_AB R11, RZ, R13 ;  /* 0x0000000dff0b823e */ /* 0x000fe400000000ff */
        /* <DEDUP_REMOVED lines=14> */
[----:B-1----:R-:W-:Y:S01]  /*09b0*/  LOP3.LUT R13, R13, R10, RZ, 0xfc, !PT ;  /* 0x0000000a0d0d7212 */ /* 0x002fe200078efcff */
[----:B------:R-:W-:-:S04]  /*09c0*/  @!P3 HMUL2 R10, R9.H0_H0, 0.125, 0.125 ;  /* 0x30003000090ab832 */ /* 0x000fc80000000800 */
[----:B------:R-:W0:Y:S02]  /*09d0*/  SHFL.DOWN PT, R8, R13, 0x1, 0x1f ;  /* 0x08201f000d087f89 */ /* 0x000e2400000e0000 */
        /* <DEDUP_REMOVED lines=18> */
[----:B0-----:R-:W0:Y:S01]  /*0b00*/  LDS.128 R8, [R21] ;  /* 0x0000000015087984 */ /* 0x001e220000000c00 */
[----:B------:R-:W-:-:S04]  /*0b10*/  SHF.R.S32.HI R12, RZ, 0x1f, R3 ;  /* 0x0000001fff0c7819 */ /* 0x000fc80000011403 */
[----:B------:R-:W-:-:S04]  /*0b20*/  LEA.HI R12, R12, R3, RZ, 0x5 ;  /* 0x000000030c0c7211 */ /* 0x000fc800078f28ff */
[----:B------:R-:W-:-:S05]  /*0b30*/  SHF.R.S32.HI R13, RZ, 0x5, R12 ;  /* 0x00000005ff0d7819 */ /* 0x000fca000001140c */
[----:B------:R-:W-:-:S05]  /*0b40*/  IMAD.WIDE R12, R13, 0x2, R26 ;  /* 0x000000020d0c7825 */ /* 0x000fca00078e021a */
[----:B0-----:R1:W-:Y:S01]  /*0b50*/  STG.E.128 desc[UR8][R12.64], R8 ;  /* 0x000000080c007986 */ /* 0x0013e2000c101d08 */
[----:B------:R-:W-:Y:S05]  /*0b60*/  BRA `(.L_x_82) ;  /* 0x00000004006c7947 */ /* 0x000fea0003800000 */
.L_x_81:
        /* <DEDUP_REMOVED lines=36> */
[----:B------:R-:W-:-:S04]  /*0db0*/  HADD2.F32 R15, -RZ, R8.H1_H1 ;  /* 0x30000008ff0f7230 */ /* 0x000fc80000004100 */
        /* <DEDUP_REMOVED lines=11> */
[----:B------:R-:W-:-:S04]  /*0e70*/  IMAD.MOV.U32 R14, RZ, RZ, 0x55555555 ;  /* 0x55555555ff0e7424 */ /* 0x000fc800078e00ff */
[----:B------:R-:W-:Y:S02]  /*0e80*/  @!P0 F2FP.F16.F32.PACK_AB R8, RZ, R13 ;  /* 0x0000000dff08823e */ /* 0x000fe400000000ff */
[----:B------:R-:W-:Y:S02]  /*0e90*/  ISETP.NE.AND P0, PT, R4, RZ, PT ;  /* 0x000000ff0400720c */ /* 0x000fe40003f05270 */
[----:B------:R-:W-:-:S04]  /*0ea0*/  PRMT R8, R8, 0x5410, R10 ;  /* 0x0000541008087816 */ /* 0x000fc8000000000a */
        /* <DEDUP_REMOVED lines=25> */
[----:B--2---:R-:W-:Y:S05]  /*1040*/  @P0 BRA `(.L_x_82) ;  /* 0x0000000000340947 */ /* 0x004fea0003800000 */
[----:B------:R-:W0:Y:S01]  /*1050*/  LDS.128 R8, [R19] ;  /* 0x0000000013087984 */ /* 0x000e220000000c00 */
[----:B------:R-:W-:Y:S02]  /*1060*/  LEA.HI R12, R3, R3, RZ, 0x1 ;  /* 0x00000003030c7211 */ /* 0x000fe400078f08ff */
[----:B------:R-:W-:Y:S02]  /*1070*/  ISETP.GT.U32.AND P0, PT, R0, 0x1, PT ;  /* 0x000000010000780c */ /* 0x000fe40003f04070 */
[----:B------:R-:W-:-:S04]  /*1080*/  SHF.R.S32.HI R13, RZ, 0x1, R12 ;  /* 0x00000001ff0d7819 */ /* 0x000fc8000001140c */
[----:B------:R-:W-:-:S04]  /*1090*/  IADD3 R12, P3, PT, R28, R13, RZ ;  /* 0x0000000d1c0c7210 */ /* 0x000fc80007f7e0ff */
[----:B------:R-:W-:-:S03]  /*10a0*/  LEA.HI.X.SX32 R13, R13, R29, 0x1, P3 ;  /* 0x0000001d0d0d7211 */ /* 0x000fc600018f0eff */
[----:B------:R-:W-:-:S04]  /*10b0*/  @!P0 SHF.R.S32.HI R22, RZ, 0x1f, R3 ;  /* 0x0000001fff168819 */ /* 0x000fc80000011403 */
[----:B------:R-:W-:-:S04]  /*10c0*/  @!P0 LEA.HI R22, R22, R3, RZ, 0x5 ;  /* 0x0000000316168211 */ /* 0x000fc800078f28ff */
[----:B------:R-:W-:Y:S01]  /*10d0*/  @!P0 SHF.R.S32.HI R22, RZ, 0x5, R22 ;  /* 0x00000005ff168819 */ /* 0x000fe20000011416 */
[----:B0-----:R0:W-:Y:S04]  /*10e0*/  STG.E.128 desc[UR8][R12.64], R8 ;  /* 0x000000080c007986 */ /* 0x0011e8000c101d08 */
[----:B------:R-:W1:Y:S01]  /*10f0*/  @!P0 LDS.128 R12, [R21] ;  /* 0x00000000150c8984 */ /* 0x000e620000000c00 */
[----:B0-----:R-:W-:-:S05]  /*1100*/  @!P0 IMAD.WIDE R8, R22, 0x2, R26 ;  /* 0x0000000216088825 */ /* 0x001fca00078e021a */
[----:B-1----:R2:W-:Y:S02]  /*1110*/  @!P0 STG.E.128 desc[UR8][R8.64], R12 ;  /* 0x0000000c08008986 */ /* 0x0025e4000c101d08 */
.L_x_82:
[----:B------:R-:W-:Y:S05]  /*1120*/  BSYNC.RECONVERGENT B0 ;  /* 0x0000000000007941 */ /* 0x000fea0003800200 */
.L_x_80:
[----:B------:R-:W-:Y:S01]  /*1130*/  VIADD R3, R3, 0x20000 ;  /* 0x0002000003037836 */ /* 0x000fe20000000000 */
[----:B------:R-:W-:Y:S06]  /*1140*/  @!P2 BRA `(.L_x_83) ;  /* 0xfffffff000f4a947 */ /* 0x000fec000383ffff */
[----:B------:R-:W-:Y:S05]  /*1150*/  EXIT ;  /* 0x000000000000794d */ /* 0x000fea0003800000 */
.L_x_84:
        /* <DEDUP_REMOVED lines=10> */
.L_x_100:


//--------------------- .text._Z18fp8_to_fp16_kernelPKhP6__halfiiii --------------------------
	.section	.text._Z18fp8_to_fp16_kernelPKhP6__halfiiii,"ax",@progbits
	.align	128
        .global         _Z18fp8_to_fp16_kernelPKhP6__halfiiii
        .type           _Z18fp8_to_fp16_kernelPKhP6__halfiiii,@function
        .size           _Z18fp8_to_fp16_kernelPKhP6__halfiiii,(.L_x_101 - _Z18fp8_to_fp16_kernelPKhP6__halfiiii)
        .other          _Z18fp8_to_fp16_kernelPKhP6__halfiiii,@"STO_CUDA_ENTRY STV_DEFAULT"
_Z18fp8_to_fp16_kernelPKhP6__halfiiii:
.text._Z18fp8_to_fp16_kernelPKhP6__halfiiii:
[----:B------:R-:W-:Y:S01]  /*0000*/  LDC R1, c[0x0][0x37c] ;  /* 0x0000df00ff017b82 */ /* 0x000fe20000000800 */
[----:B------:R-:W0:Y:S07]  /*0010*/  S2R R3, SR_TID.X ;  /* 0x0000000000037919 */ /* 0x000e2e0000002100 */
[----:B------:R-:W0:Y:S01]  /*0020*/  S2UR UR4, SR_CTAID.X ;  /* 0x00000000000479c3 */ /* 0x000e220000002500 */
[----:B------:R-:W1:Y:S07]  /*0030*/  LDCU.64 UR6, c[0x0][0x398] ;  /* 0x00007300ff0677ac */ /* 0x000e6e0008000a00 */
[----:B------:R-:W0:Y:S02]  /*0040*/  LDC R0, c[0x0][0x360] ;  /* 0x0000d800ff007b82 */ /* 0x000e240000000800 */
[----:B0-----:R-:W-:-:S05]  /*0050*/  IMAD R0, R0, UR4, R3 ;  /* 0x0000000400007c24 */ /* 0x001fca000f8e0203 */
[----:B-1----:R-:W-:-:S04]  /*0060*/  LEA R0, R0, UR6, 0x3 ;  /* 0x0000000600007c11 */ /* 0x002fc8000f8e18ff */
[----:B------:R-:W-:-:S13]  /*0070*/  ISETP.GE.AND P0, PT, R0, UR7, PT ;  /* 0x0000000700007c0c */ /* 0x000fda000bf06270 */
[----:B------:R-:W-:Y:S05]  /*0080*/  @P0 EXIT ;  /* 0x000000000000094d */ /* 0x000fea0003800000 */
[----:B------:R-:W0:Y:S01]  /*0090*/  S2UR UR4, SR_CTAID.Y ;  /* 0x00000000000479c3 */ /* 0x000e220000002600 */
[----:B------:R-:W1:Y:S01]  /*00a0*/  LDCU.128 UR8, c[0x0][0x380] ;  /* 0x00007000ff0877ac */ /* 0x000e620008000c00 */
[----:B------:R-:W-:-:S06]  /*00b0*/  SHF.R.S32.HI R2, RZ, 0x1f, R0 ;  /* 0x0000001fff027819 */ /* 0x000fcc0000011400 */
[----:B------:R-:W0:Y:S02]  /*00c0*/  LDC R3, c[0x0][0x390] ;  /* 0x0000e400ff037b82 */ /* 0x000e240000000800 */
[----:B0-----:R-:W-:Y:S01]  /*00d0*/  IMAD R3, R3, UR4, RZ ;  /* 0x0000000403037c24 */ /* 0x001fe2000f8e02ff */
[----:B------:R-:W0:Y:S04]  /*00e0*/  LDCU.64 UR4, c[0x0][0x358] ;  /* 0x00006b00ff0477ac */ /* 0x000e280008000a00 */
[----:B------:R-:W-:-:S04]  /*00f0*/  IADD3 R0, P0, PT, R0, R3, RZ ;  /* 0x0000000300007210 */ /* 0x000fc80007f1e0ff */
[----:B------:R-:W-:Y:S02]  /*0100*/  LEA.HI.X.SX32 R3, R3, R2, 0x1, P0 ;  /* 0x0000000203037211 */ /* 0x000fe400000f0eff */
[----:B-1----:R-:W-:-:S04]  /*0110*/  IADD3 R6, P0, PT, R0, UR8, RZ ;  /* 0x0000000800067c10 */ /* 0x002fc8000ff1e0ff */
[----:B------:R-:W-:-:S06]  /*0120*/  IADD3.X R7, PT, PT, R3, UR9, RZ, P0, !PT ;  /* 0x0000000903077c10 */ /* 0x000fcc00087fe4ff */
[----:B0-----:R-:W2:Y:S01]  /*0130*/  LDG.E.64.CONSTANT R6, desc[UR4][R6.64] ;  /* 0x0000000406067981 */ /* 0x001ea2000c1e9b00 */
[----:B------:R-:W-:-:S04]  /*0140*/  LEA R2, P0, R0, UR10, 0x1 ;  /* 0x0000000a00027c11 */ /* 0x000fc8000f8008ff */
[----:B------:R-:W-:Y:S01]  /*0150*/  LEA.HI.X R3, R0, UR11, R3, 0x1, P0 ;  /* 0x0000000b00037c11 */ /* 0x000fe200080f0c03 */
[C---:B--2---:R-:W-:Y:S01]  /*0160*/  IMAD.U32 R0, R6.reuse, 0x10000, RZ ;  /* 0x0001000006007824 */ /* 0x044fe200078e00ff */
[----:B------:R-:W-:Y:S01]  /*0170*/  SHF.R.U32.HI R4, RZ, 0x8, R6 ;  /* 0x00000008ff047819 */ /* 0x000fe20000011606 */
[C---:B------:R-:W-:Y:S01]  /*0180*/  IMAD.U32 R8, R7.reuse, 0x10000, RZ ;  /* 0x0001000007087824 */ /* 0x040fe200078e00ff */
[----:B------:R-:W-:Y:S01]  /*0190*/  SHF.R.U32.HI R10, RZ, 0x8, R7 ;  /* 0x00000008ff0a7819 */ /* 0x000fe20000011607 */
[----:B------:R-:W-:Y:S01]  /*01a0*/  IMAD.SHL.U32 R5, R6, 0x100, RZ ;  /* 0x0000010006057824 */ /* 0x000fe200078e00ff */
[----:B------:R-:W-:Y:S01]  /*01b0*/  LOP3.LUT R0, R0, 0xff000000, RZ, 0xc0, !PT ;  /* 0xff00000000007812 */ /* 0x000fe200078ec0ff */
[----:B------:R-:W-:Y:S01]  /*01c0*/  IMAD.SHL.U32 R11, R7, 0x100, RZ ;  /* 0x00000100070b7824 */ /* 0x000fe200078e00ff */
[----:B------:R-:W-:Y:S02]  /*01d0*/  LOP3.LUT R9, R4, 0xff00, RZ, 0xc0, !PT ;  /* 0x0000ff0004097812 */ /* 0x000fe400078ec0ff */
[----:B------:R-:W-:-:S02]  /*01e0*/  LOP3.LUT R8, R8, 0xff000000, RZ, 0xc0, !PT ;  /* 0xff00000008087812 */ /* 0x000fc400078ec0ff */
[----:B------:R-:W-:Y:S02]  /*01f0*/  LOP3.LUT R10, R10, 0xff00, RZ, 0xc0, !PT ;  /* 0x0000ff000a0a7812 */ /* 0x000fe400078ec0ff */
[----:B------:R-:W-:Y:S02]  /*0200*/  LOP3.LUT R4, R0, 0xff00, R5, 0xf8, !PT ;  /* 0x0000ff0000047812 */ /* 0x000fe400078ef805 */
[----:B------:R-:W-:Y:S02]  /*0210*/  LOP3.LUT R5, R9, 0xff000000, R6, 0xf8, !PT ;  /* 0xff00000009057812 */ /* 0x000fe400078ef806 */
[----:B------:R-:W-:Y:S02]  /*0220*/  LOP3.LUT R6, R8, 0xff00, R11, 0xf8, !PT ;  /* 0x0000ff0008067812 */ /* 0x000fe400078ef80b */
[----:B------:R-:W-:-:S05]  /*0230*/  LOP3.LUT R7, R10, 0xff000000, R7, 0xf8, !PT ;  /* 0xff0000000a077812 */ /* 0x000fca00078ef807 */
[----:B------:R-:W-:Y:S01]  /*0240*/  STG.E.128 desc[UR4][R2.64], R4 ;  /* 0x0000000402007986 */ /* 0x000fe2000c101d04 */
[----:B------:R-:W-:Y:S05]  /*0250*/  EXIT ;  /* 0x000000000000794d */ /* 0x000fea0003800000 */
.L_x_85:
        /* <DEDUP_REMOVED lines=10> */
.L_x_101:


//--------------------- .text._Z18fp16_to_fp8_kernelPK6__halfPhiiii --------------------------
	.section	.text._Z18fp16_to_fp8_kernelPK6__halfPhiiii,"ax",@progbits
	.align	128
        .global         _Z18fp16_to_fp8_kernelPK6__halfPhiiii
        .type           _Z18fp16_to_fp8_kernelPK6__halfPhiiii,@function
        .size           _Z18fp16_to_fp8_kernelPK6__halfPhiiii,(.L_x_102 - _Z18fp16_to_fp8_kernelPK6__halfPhiiii)
        .other          _Z18fp16_to_fp8_kernelPK6__halfPhiiii,@"STO_CUDA_ENTRY STV_DEFAULT"
_Z18fp16_to_fp8_kernelPK6__halfPhiiii:
.text._Z18fp16_to_fp8_kernelPK6__halfPhiiii:
        /* <DEDUP_REMOVED lines=17> */
[----:B-1----:R-:W-:-:S04]  /*0110*/  LEA R4, P0, R8, UR8, 0x1 ;  /* 0x0000000808047c11 */ /* 0x002fc8000f8008ff */
[----:B------:R-:W-:-:S06]  /*0120*/  LEA.HI.X R5, R8, UR9, R11, 0x1, P0 ;  /* 0x0000000908057c11 */ /* 0x000fcc00080f0c0b */
[----:B0-----:R-:W2:Y:S02]  /*0130*/  LDG.E.128.CONSTANT R4, desc[UR4][R4.64] ;  /* 0x0000000404047981 */ /* 0x001ea4000c1e9d00 */
[----:B--2---:R-:W-:Y:S02]  /*0140*/  SHF.R.U32.HI R0, RZ, 0x10, R4 ;  /* 0x00000010ff007819 */ /* 0x004fe40000011604 */
[----:B------:R-:W-:Y:S02]  /*0150*/  SHF.R.U32.HI R2, RZ, 0x10, R6 ;  /* 0x00000010ff027819 */ /* 0x000fe40000011606 */
[----:B------:R-:W-:Y:S02]  /*0160*/  SHF.R.U32.HI R3, RZ, 0x8, R4 ;  /* 0x00000008ff037819 */ /* 0x000fe40000011604 */
[----:B------:R-:W-:Y:S02]  /*0170*/  LOP3.LUT R0, R0, 0xff00, RZ, 0xc0, !PT ;  /* 0x0000ff0000007812 */ /* 0x000fe400078ec0ff */
[----:B------:R-:W-:-:S02]  /*0180*/  SHF.R.U32.HI R9, RZ, 0x8, R6 ;  /* 0x00000008ff097819 */ /* 0x000fc40000011606 */
[----:B------:R-:W-:Y:S02]  /*0190*/  LOP3.LUT R2, R2, 0xff00, RZ, 0xc0, !PT ;  /* 0x0000ff0002027812 */ /* 0x000fe400078ec0ff */
[----:B------:R-:W-:Y:S02]  /*01a0*/  LOP3.LUT R0, R0, 0xff, R3, 0xf8, !PT ;  /* 0x000000ff00007812 */ /* 0x000fe400078ef803 */
[----:B------:R-:W-:Y:S02]  /*01b0*/  LOP3.LUT R6, R2, 0xff, R9, 0xf8, !PT ;  /* 0x000000ff02067812 */ /* 0x000fe400078ef809 */
[----:B------:R-:W-:Y:S01]  /*01c0*/  LOP3.LUT R0, R0, 0xff000000, R5, 0xf8, !PT ;  /* 0xff00000000007812 */ /* 0x000fe200078ef805 */
[----:B------:R-:W-:Y:S01]  /*01d0*/  IMAD.SHL.U32 R5, R5, 0x100, RZ ;  /* 0x0000010005057824 */ /* 0x000fe200078e00ff */
[----:B------:R-:W-:Y:S01]  /*01e0*/  LOP3.LUT R6, R6, 0xff000000, R7, 0xf8, !PT ;  /* 0xff00000006067812 */ /* 0x000fe200078ef807 */
[----:B------:R-:W-:Y:S01]  /*01f0*/  IMAD.SHL.U32 R7, R7, 0x100, RZ ;  /* 0x0000010007077824 */ /* 0x000fe200078e00ff */
[----:B------:R-:W-:-:S02]  /*0200*/  IADD3 R2, P0, PT, R8, UR10, RZ ;  /* 0x0000000a08027c10 */ /* 0x000fc4000ff1e0ff */
[----:B------:R-:W-:Y:S02]  /*0210*/  LOP3.LUT R4, R0, 0xff0000, R5, 0xf8, !PT ;  /* 0x00ff000000047812 */ /* 0x000fe400078ef805 */
[----:B------:R-:W-:Y:S02]  /*0220*/  IADD3.X R3, PT, PT, R11, UR11, RZ, P0, !PT ;  /* 0x0000000b0b037c10 */ /* 0x000fe400087fe4ff */
[----:B------:R-:W-:-:S05]  /*0230*/  LOP3.LUT R5, R6, 0xff0000, R7, 0xf8, !PT ;  /* 0x00ff000006057812 */ /* 0x000fca00078ef807 */
[----:B------:R-:W-:Y:S01]  /*0240*/  STG.E.64 desc[UR4][R2.64], R4 ;  /* 0x0000000402007986 */ /* 0x000fe2000c101b04 */
[----:B------:R-:W-:Y:S05]  /*0250*/  EXIT ;  /* 0x000000000000794d */ /* 0x000fea0003800000 */
.L_x_86:
        /* <DEDUP_REMOVED lines=10> */
.L_x_102:


//--------------------- .nv.shared.reserved.0     --------------------------
	.section	.nv.shared.reserved.0,"aw",@nobits
	.weak		__nv_reservedSMEM_offset_0_alias
	.size		__nv_reservedSMEM_offset_0_alias, 0, 64
	.other		__nv_reservedSMEM_offset_0_alias,@"STO_CUDA_RESERVED_SHARED STV_DEFAULT"
__nv_reservedSMEM_offset_0_alias:
	.zero		0
	.zero		64


//--------------------- .nv.global                --------------------------
	.section	.nv.global,"aw",@nobits
.nv.global:
	.type		_ZN38_INTERNAL_0686a124_8_cache_cu_6c800cfc4cuda3std3__48in_placeE,@object
	.size		_ZN38_INTERNAL_0686a124_8_cache_cu_6c800cfc4cuda3std3__48in_placeE,(_ZN38_INTERNAL_0686a124_8_cache_cu_6c800cfc4cuda3std6ranges3__45__cpo8distanceE - _ZN38_INTERNAL_0686a124_8_cache_cu_6c800cfc4cuda3std3__48in_placeE)
_ZN38_INTERNAL_0686a124_8_cache_cu_6c800cfc4cuda3std3__48in_placeE:
	.zero		1
	.type		_ZN38_INTERNAL_0686a124_8_cache_cu_6c800cfc4cuda3std6ranges3__45__cpo8distanceE,@object
	.size		_ZN38_INTERNAL_0686a124_8_cache_cu_6c800cfc4cuda3std6ranges3__45__cpo8distanceE,(_ZN38_INTERNAL_0686a124_8_cache_cu_6c800cfc4cuda3std3__45__cpo6cbeginE - _ZN38_INTERNAL_0686a124_8_cache_cu_6c800cfc4cuda3std6ranges3__45__cpo8distanceE)
_ZN38_INTERNAL_0686a124_8_cache_cu_6c800cfc4cuda3std6ranges3__45__cpo8distanceE:
	.zero		1
	.type		_ZN38_INTERNAL_0686a124_8_cache_cu_6c800cfc4cuda3std3__45__cpo6cbeginE,@object
	.size		_ZN38_INTERNAL_0686a124_8_cache_cu_6c800cfc4cuda3std3__45__cpo6cbeginE,(_ZN38_INTERNAL_0686a124_8_cache_cu_6c800cfc4cuda3std6ranges3__45__cpo7advanceE - _ZN38_INTERNAL_0686a124_8_cache_cu_6c800cfc4cuda3std3__45__cpo6cbeginE)
_ZN38_INTERNAL_0686a124_8_cache_cu_6c800cfc4cuda3std3__45__cpo6cbeginE:
	.zero		1
	.type		_ZN38_INTERNAL_0686a124_8_cache_cu_6c800cfc4cuda3std6ranges3__45__cpo7advanceE,@object
	.size		_ZN38_INTERNAL_0686a124_8_cache_cu_6c800cfc4cuda3std6ranges3__45__cpo7advanceE,(_ZN38_INTERNAL_0686a124_8_cache_cu_6c800cfc4cuda3std3__45__cpo7crbeginE - _ZN38_INTERNAL_0686a124_8_cache_cu_6c800cfc4cuda3std6ranges3__45__cpo7advanceE)
_ZN38_INTERNAL_0686a124_8_cache_cu_6c800cfc4cuda3std6ranges3__45__cpo7advanceE:
	.zero		1
	.type		_ZN38_INTERNAL_0686a124_8_cache_cu_6c800cfc4cuda3std3__45__cpo7crbeginE,@object
	.size		_ZN38_INTERNAL_0686a124_8_cache_cu_6c800cfc4cuda3std3__45__cpo7crbeginE,(_ZN38_INTERNAL_0686a124_8_cache_cu_6c800cfc4cuda3std6ranges3__45__cpo4dataE - _ZN38_INTERNAL_0686a124_8_cache_cu_6c800cfc4cuda3std3__45__cpo7crbeginE)
_ZN38_INTERNAL_0686a124_8_cache_cu_6c800cfc4cuda3std3__45__cpo7crbeginE:
	.zero		1
	.type		_ZN38_INTERNAL_0686a124_8_cache_cu_6c800cfc4cuda3std6ranges3__45__cpo4dataE,@object
	.size		_ZN38_INTERNAL_0686a124_8_cache_cu_6c800cfc4cuda3std6ranges3__45__cpo4dataE,(_ZN38_INTERNAL_0686a124_8_cache_cu_6c800cfc4cuda3std6ranges3__45__cpo5beginE - _ZN38_INTERNAL_0686a124_8_cache_cu_6c800cfc4cuda3std6ranges3__45__cpo4dataE)
_ZN38_INTERNAL_0686a124_8_cache_cu_6c800cfc4cuda3std6ranges3__45__cpo4dataE:
	.zero		1
	.type		_ZN38_INTERNAL_0686a124_8_cache_cu_6c800cfc4cuda3std6ranges3__45__cpo5beginE,@object
	.size		_ZN38_INTERNAL_0686a124_8_cache_cu_6c800cfc4cuda3std6ranges3__45__cpo5beginE,(_ZN38_INTERNAL_0686a124_8_cache_cu_6c800cfc4cuda3std3__440_GLOBAL__N__0686a124_8_cache_cu_6c800cfc6ignoreE - _ZN38_INTERNAL_0686a124_8_cache_cu_6c800cfc4cuda3std6ranges3__45__cpo5beginE)
_ZN38_INTERNAL_0686a124_8_cache_cu_6c800cfc4cuda3std6ranges3__45__cpo5beginE:
	.zero		1
	.type		_ZN38_INTERNAL_0686a124_8_cache_cu_6c800cfc4cuda3std3__440_GLOBAL__N__0686a124_8_cache_cu_6c800cfc6ignoreE,@object
	.size		_ZN38_INTERNAL_0686a124_8_cache_cu_6c800cfc4cuda3std3__440_GLOBAL__N__0686a124_8_cache_cu_6c800cfc6ignoreE,(_ZN38_INTERNAL_0686a124_8_cache_cu_6c800cfc4cuda3std6ranges3__45__cpo4sizeE - _ZN38_INTERNAL_0686a124_8_cache_cu_6c800cfc4cuda3std3__440_GLOBAL__N__0686a124_8_cache_cu_6c800cfc6ignoreE)
_ZN38_INTERNAL_0686a124_8_cache_cu_6c800cfc4cuda3std3__440_GLOBAL__N__0686a124_8_cache_cu_6c800cfc6ignoreE:
	.zero		1
	.type		_ZN38_INTERNAL_0686a124_8_cache_cu_6c800cfc4cuda3std6ranges3__45__cpo4sizeE,@object
	.size		_ZN38_INTERNAL_0686a124_8_cache_cu_6c800cfc4cuda3std6ranges3__45__cpo4sizeE,(_ZN38_INTERNAL_0686a124_8_cache_cu_6c800cfc4cuda3std3__45__cpo5beginE - _ZN38_INTERNAL_0686a124_8_cache_cu_6c800cfc4cuda3std6ranges3__45__cpo4sizeE)
_ZN38_INTERNAL_0686a124_8_cache_cu_6c800cfc4cuda3std6ranges3__45__cpo4sizeE:
	.zero		1
	.type		_ZN38_INTERNAL_0686a124_8_cache_cu_6c800cfc4cuda3std3__45__cpo5beginE,@object
	.size		_ZN38_INTERNAL_0686a124_8_cache_cu_6c800cfc4cuda3std3__45__cpo5beginE,(_ZN38_INTERNAL_0686a124_8_cache_cu_6c800cfc4cuda3std6ranges3__45__cpo6cbeginE - _ZN38_INTERNAL_0686a124_8_cache_cu_6c800cfc4cuda3std3__45__cpo5beginE)
_ZN38_INTERNAL_0686a124_8_cache_cu_6c800cfc4cuda3std3__45__cpo5beginE:
	.zero		1
	.type		_ZN38_INTERNAL_0686a124_8_cache_cu_6c800cfc4cuda3std6ranges3__45__cpo6cbeginE,@object
	.size		_ZN38_INTERNAL_0686a124_8_cache_cu_6c800cfc4cuda3std6ranges3__45__cpo6cbeginE,(_ZN38_INTERNAL_0686a124_8_cache_cu_6c800cfc4cuda3std3__45__cpo6rbeginE - _ZN38_INTERNAL_0686a124_8_cache_cu_6c800cfc4cuda3std6ranges3__45__cpo6cbeginE)
_ZN38_INTERNAL_0686a124_8_cache_cu_6c800cfc4cuda3std6ranges3__45__cpo6cbeginE:
	.zero		1
	.type		_ZN38_INTERNAL_0686a124_8_cache_cu_6c800cfc4cuda3std3__45__cpo6rbeginE,@object
	.size		_ZN38_INTERNAL_0686a124_8_cache_cu_6c800cfc4cuda3std3__45__cpo6rbeginE,(_ZN38_INTERNAL_0686a124_8_cache_cu_6c800cfc4cuda3std6ranges3__45__cpo4nextE - _ZN38_INTERNAL_0686a124_8_cache_cu_6c800cfc4cuda3std3__45__cpo6rbeginE)
_ZN38_INTERNAL_0686a124_8_cache_cu_6c800cfc4cuda3std3__45__cpo6rbeginE:
	.zero		1
	.type		_ZN38_INTERNAL_0686a124_8_cache_cu_6c800cfc4cuda3std6ranges3__45__cpo4nextE,@object
	.size		_ZN38_INTERNAL_0686a124_8_cache_cu_6c800cfc4cuda3std6ranges3__45__cpo4nextE,(_ZN38_INTERNAL_0686a124_8_cache_cu_6c800cfc4cuda3std6ranges3__45__cpo4swapE - _ZN38_INTERNAL_0686a124_8_cache_cu_6c800cfc4cuda3std6ranges3__45__cpo4nextE)
_ZN38_INTERNAL_0686a124_8_cache_cu_6c800cfc4cuda3std6ranges3__45__cpo4nextE:
	.zero		1
	.type		_ZN38_INTERNAL_0686a124_8_cache_cu_6c800cfc4cuda3std6ranges3__45__cpo4swapE,@object
	.size		_ZN38_INTERNAL_0686a124_8_cache_cu_6c800cfc4cuda3std6ranges3__45__cpo4swapE,(_ZN38_INTERNAL_0686a124_8_cache_cu_6c800cfc4cuda3std3__420unreachable_sentinelE - _ZN38_INTERNAL_0686a124_8_cache_cu_6c800cfc4cuda3std6ranges3__45__cpo4swapE)
_ZN38_INTERNAL_0686a124_8_cache_cu_6c800cfc4cuda3std6ranges3__45__cpo4swapE:
	.zero		1
	.type		_ZN38_INTERNAL_0686a124_8_cache_cu_6c800cfc4cuda3std3__420unreachable_sentinelE,@object
	.size		_ZN38_INTERNAL_0686a124_8_cache_cu_6c800cfc4cuda3std3__420unreachable_sentinelE,(_ZN38_INTERNAL_0686a124_8_cache_cu_6c800cfc6thrust24THRUST_300001_SM_1030_NS6system6detail10sequential3seqE - _ZN38_INTERNAL_0686a124_8_cache_cu_6c800cfc4cuda3std3__420unreachable_sentinelE)
_ZN38_INTERNAL_0686a124_8_cache_cu_6c800cfc4cuda3std3__420unreachable_sentinelE:
	.zero		1
	.type		_ZN38_INTERNAL_0686a124_8_cache_cu_6c800cfc6thrust24THRUST_300001_SM_1030_NS6system6detail10sequential3seqE,@object
	.size		_ZN38_INTERNAL_0686a124_8_cache_cu_6c800cfc6thrust24THRUST_300001_SM_1030_NS6system6detail10sequential3seqE,(_ZN38_INTERNAL_0686a124_8_cache_cu_6c800cfc4cuda3std3__45__cpo4cendE - _ZN38_INTERNAL_0686a124_8_cache_cu_6c800cfc6thrust24THRUST_300001_SM_1030_NS6system6detail10sequential3seqE)
_ZN38_INTERNAL_0686a124_8_cache_cu_6c800cfc6thrust24THRUST_300001_SM_1030_NS6system6detail10sequential3seqE:
	.zero		1
	.type		_ZN38_INTERNAL_0686a124_8_cache_cu_6c800cfc4cuda3std3__45__cpo4cendE,@object
	.size		_ZN38_INTERNAL_0686a124_8_cache_cu_6c800cfc4cuda3std3__45__cpo4cendE,(_ZN38_INTERNAL_0686a124_8_cache_cu_6c800cfc4cuda3std6ranges3__45__cpo9iter_swapE - _ZN38_INTERNAL_0686a124_8_cache_cu_6c800cfc4cuda3std3__45__cpo4cendE)
_ZN38_INTERNAL_0686a124_8_cache_cu_6c800cfc4cuda3std3__45__cpo4cendE:
	.zero		1
	.type		_ZN38_INTERNAL_0686a124_8_cache_cu_6c800cfc4cuda3std6ranges3__45__cpo9iter_swapE,@object
	.size		_ZN38_INTERNAL_0686a124_8_cache_cu_6c800cfc4cuda3std6ranges3__45__cpo9iter_swapE,(_ZN38_INTERNAL_0686a124_8_cache_cu_6c800cfc4cuda3std3__45__cpo5crendE - _ZN38_INTERNAL_0686a124_8_cache_cu_6c800cfc4cuda3std6ranges3__45__cpo9iter_swapE)
_ZN38_INTERNAL_0686a124_8_cache_cu_6c800cfc4cuda3std6ranges3__45__cpo9iter_swapE:
	.zero		1
	.type		_ZN38_INTERNAL_0686a124_8_cache_cu_6c800cfc4cuda3std3__45__cpo5crendE,@object
	.size		_ZN38_INTERNAL_0686a124_8_cache_cu_6c800cfc4cuda3std3__45__cpo5crendE,(_ZN38_INTERNAL_0686a124_8_cache_cu_6c800cfc4cuda3std6ranges3__45__cpo5cdataE - _ZN38_INTERNAL_0686a124_8_cache_cu_6c800cfc4cuda3std3__45__cpo5crendE)
_ZN38_INTERNAL_0686a124_8_cache_cu_6c800cfc4cuda3std3__45__cpo5crendE:
	.zero		1
	.type		_ZN38_INTERNAL_0686a124_8_cache_cu_6c800cfc4cuda3std6ranges3__45__cpo5cdataE,@object
	.size		_ZN38_INTERNAL_0686a124_8_cache_cu_6c800cfc4cuda3std6ranges3__45__cpo5cdataE,(_ZN38_INTERNAL_0686a124_8_cache_cu_6c800cfc4cuda3std6ranges3__45__cpo3endE - _ZN38_INTERNAL_0686a124_8_cache_cu_6c800cfc4cuda3std6ranges3__45__cpo5cdataE)
_ZN38_INTERNAL_0686a124_8_cache_cu_6c800cfc4cuda3std6ranges3__45__cpo5cdataE:
	.zero		1
	.type		_ZN38_INTERNAL_0686a124_8_cache_cu_6c800cfc4cuda3std6ranges3__45__cpo3endE,@object
	.size		_ZN38_INTERNAL_0686a124_8_cache_cu_6c800cfc4cuda3std6ranges3__45__cpo3endE,(_ZN38_INTERNAL_0686a124_8_cache_cu_6c800cfc4cuda3std3__419piecewise_constructE - _ZN38_INTERNAL_0686a124_8_cache_cu_6c800cfc4cuda3std6ranges3__45__cpo3endE)
_ZN38_INTERNAL_0686a124_8_cache_cu_6c800cfc4cuda3std6ranges3__45__cpo3endE:
	.zero		1
	.type		_ZN38_INTERNAL_0686a124_8_cache_cu_6c800cfc4cuda3std3__419piecewise_constructE,@object
	.size		_ZN38_INTERNAL_0686a124_8_cache_cu_6c800cfc4cuda3std3__419piecewise_constructE,(_ZN38_INTERNAL_0686a124_8_cache_cu_6c800cfc4cuda3std6ranges3__45__cpo5ssizeE - _ZN38_INTERNAL_0686a124_8_cache_cu_6c800cfc4cuda3std3__419piecewise_constructE)
_ZN38_INTERNAL_0686a124_8_cache_cu_6c800cfc4cuda3std3__419piecewise_constructE:
	.zero		1
	.type		_ZN38_INTERNAL_0686a124_8_cache_cu_6c800cfc4cuda3std6ranges3__45__cpo5ssizeE,@object
	.size		_ZN38_INTERNAL_0686a124_8_cache_cu_6c800cfc4cuda3std6ranges3__45__cpo5ssizeE,(_ZN38_INTERNAL_0686a124_8_cache_cu_6c800cfc4cuda3std3__45__cpo3endE - _ZN38_INTERNAL_0686a124_8_cache_cu_6c800cfc4cuda3std6ranges3__45__cpo5ssizeE)
_ZN38_INTERNAL_0686a124_8_cache_cu_6c800cfc4cuda3std6ranges3__45__cpo5ssizeE:
	.zero		1
	.type		_ZN38_INTERNAL_0686a124_8_cache_cu_6c800cfc4cuda3std3__45__cpo3endE,@object
	.size		_ZN38_INTERNAL_0686a124_8_cache_cu_6c800cfc4cuda3std3__45__cpo3endE,(_ZN38_INTERNAL_0686a124_8_cache_cu_6c800cfc4cuda3std6ranges3__45__cpo4cendE - _ZN38_INTERNAL_0686a124_8_cache_cu_6c800cfc4cuda3std3__45__cpo3endE)
_ZN38_INTERNAL_0686a124_8_cache_cu_6c800cfc4cuda3std3__45__cpo3endE:
	.zero		1
	.type		_ZN38_INTERNAL_0686a124_8_cache_cu_6c800cfc4cuda3std6ranges3__45__cpo4cendE,@object
	.size		_ZN38_INTERNAL_0686a124_8_cache_cu_6c800cfc4cuda3std6ranges3__45__cpo4cendE,(_ZN38_INTERNAL_0686a124_8_cache_cu_6c800cfc4cuda3std3__45__cpo4rendE - _ZN38_INTERNAL_0686a124_8_cache_cu_6c800cfc4cuda3std6ranges3__45__cpo4cendE)
_ZN38_INTERNAL_0686a124_8_cache_cu_6c800cfc4cuda3std6ranges3__45__cpo4cendE:
	.zero		1
	.type		_ZN38_INTERNAL_0686a124_8_cache_cu_6c800cfc4cuda3std3__45__cpo4rendE,@object
	.size		_ZN38_INTERNAL_0686a124_8_cache_cu_6c800cfc4cuda3std3__45__cpo4rendE,(_ZN38_INTERNAL_0686a124_8_cache_cu_6c800cfc4cuda3std6ranges3__45__cpo4prevE - _ZN38_INTERNAL_0686a124_8_cache_cu_6c800cfc4cuda3std3__45__cpo4rendE)
_ZN38_INTERNAL_0686a124_8_cache_cu_6c800cfc4cuda3std3__45__cpo4rendE:
	.zero		1
	.type		_ZN38_INTERNAL_0686a124_8_cache_cu_6c800cfc4cuda3std6ranges3__45__cpo4prevE,@object
	.size		_ZN38_INTERNAL_0686a124_8_cache_cu_6c800cfc4cuda3std6ranges3__45__cpo4prevE,(_ZN38_INTERNAL_0686a124_8_cache_cu_6c800cfc4cuda3std6ranges3__45__cpo9iter_moveE - _ZN38_INTERNAL_0686a124_8_cache_cu_6c800cfc4cuda3std6ranges3__45__cpo4prevE)
_ZN38_INTERNAL_0686a124_8_cache_cu_6c800cfc4cuda3std6ranges3__45__cpo4prevE:
	.zero		1
	.type		_ZN38_INTERNAL_0686a124_8_cache_cu_6c800cfc4cuda3std6ranges3__45__cpo9iter_moveE,@object
	.size		_ZN38_INTERNAL_0686a124_8_cache_cu_6c800cfc4cuda3std6ranges3__45__cpo9iter_moveE,(.L_13 - _ZN38_INTERNAL_0686a124_8_cache_cu_6c800cfc4cuda3std6ranges3__45__cpo9iter_moveE)
_ZN38_INTERNAL_0686a124_8_cache_cu_6c800cfc4cuda3std6ranges3__45__cpo9iter_moveE:
	.zero		1
.L_13:


//--------------------- .nv.shared._Z19fp16_to_q_kv_kernelILi8ELi8EEvPK6__halfPhPS0_S2_S3_S4_iii --------------------------
	.section	.nv.shared._Z19fp16_to_q_kv_kernelILi8ELi8EEvPK6__halfPhPS0_S2_S3_S4_iii,"aw",@nobits
	.sectionflags	@""
	.align	4
.nv.shared._Z19fp16_to_q_kv_kernelILi8ELi8EEvPK6__halfPhPS0_S2_S3_S4_iii:
	.zero		1568


//--------------------- .nv.shared._Z19fp16_to_q_kv_kernelILi8ELi4EEvPK6__halfPhPS0_S2_S3_S4_iii --------------------------
	.section	.nv.shared._Z19fp16_to_q_kv_kernelILi8ELi4EEvPK6__halfPhPS0_S2_S3_S4_iii,"aw",@nobits
	.sectionflags	@""
	.align	4
.nv.shared._Z19fp16_to_q_kv_kernelILi8ELi4EEvPK6__halfPhPS0_S2_S3_S4_iii:
	.zero		1856


//--------------------- .nv.shared._Z19fp16_to_q_kv_kernelILi4ELi4EEvPK6__halfPhPS0_S2_S3_S4_iii --------------------------
	.section	.nv.shared._Z19fp16_to_q_kv_kernelILi4ELi4EEvPK6__halfPhPS0_S2_S3_S4_iii,"aw",@nobits
	.sectionflags	@""
	.align	4
.nv.shared._Z19fp16_to_q_kv_kernelILi4ELi4EEvPK6__halfPhPS0_S2_S3_S4_iii:
	.zero		1312


//--------------------- .nv.shared._Z25fp16_to_q_kv_paged_kernelILi8ELi8EEvPK6__halfPhPS0_S2_S3_S4_PKiS6_iiii --------------------------
	.section	.nv.shared._Z25fp16_to_q_kv_paged_kernelILi8ELi8EEvPK6__halfPhPS0_S2_S3_S4_PKiS6_iiii,"aw",@nobits
	.sectionflags	@""
	.align	4
.nv.shared._Z25fp16_to_q_kv_paged_kernelILi8ELi8EEvPK6__halfPhPS0_S2_S3_S4_PKiS6_iiii:
	.zero		1568


//--------------------- .nv.shared._Z25fp16_to_q_kv_paged_kernelILi8ELi4EEvPK6__halfPhPS0_S2_S3_S4_PKiS6_iiii --------------------------
	.section	.nv.shared._Z25fp16_to_q_kv_paged_kernelILi8ELi4EEvPK6__halfPhPS0_S2_S3_S4_PKiS6_iiii,"aw",@nobits
	.sectionflags	@""
	.align	4
.nv.shared._Z25fp16_to_q_kv_paged_kernelILi8ELi4EEvPK6__halfPhPS0_S2_S3_S4_PKiS6_iiii:
	.zero		1856


//--------------------- .nv.shared._Z25fp16_to_q_kv_paged_kernelILi4ELi4EEvPK6__halfPhPS0_S2_S3_S4_PKiS6_iiii --------------------------
	.section	.nv.shared._Z25fp16_to_q_kv_paged_kernelILi4ELi4EEvPK6__halfPhPS0_S2_S3_S4_PKiS6_iiii,"aw",@nobits
	.sectionflags	@""
	.align	4
.nv.shared._Z25fp16_to_q_kv_paged_kernelILi4ELi4EEvPK6__halfPhPS0_S2_S3_S4_PKiS6_iiii:
	.zero		1312


//--------------------- .nv.constant0._Z19cache_rotate_kernelPhPKjS_mm --------------------------
	.section	.nv.constant0._Z19cache_rotate_kernelPhPKjS_mm,"a",@progbits
	.sectionflags	@""
	.align	4
.nv.constant0._Z19cache_rotate_kernelPhPKjS_mm:
	.zero		936


//--------------------- .nv.constant0._Z19q_to_fp16_kv_kernelILi8ELi8EEvPKhPK6__halfPS2_S1_S4_S5_iii --------------------------
	.section	.nv.constant0._Z19q_to_fp16_kv_kernelILi8ELi8EEvPKhPK6__halfPS2_S1_S4_S5_iii,"a",@progbits
	.sectionflags	@""
	.align	4
.nv.constant0._Z19q_to_fp16_kv_kernelILi8ELi8EEvPKhPK6__halfPS2_S1_S4_S5_iii:
	.zero		956


//--------------------- .nv.constant0._Z19q_to_fp16_kv_kernelILi8ELi4EEvPKhPK6__halfPS2_S1_S4_S5_iii --------------------------
	.section	.nv.constant0._Z19q_to_fp16_kv_kernelILi8ELi4EEvPKhPK6__halfPS2_S1_S4_S5_iii,"a",@progbits
	.sectionflags	@""
	.align	4
.nv.constant0._Z19q_to_fp16_kv_kernelILi8ELi4EEvPKhPK6__halfPS2_S1_S4_S5_iii:
	.zero		956


//--------------------- .nv.constant0._Z19q_to_fp16_kv_kernelILi4ELi4EEvPKhPK6__halfPS2_S1_S4_S5_iii --------------------------
	.section	.nv.constant0._Z19q_to_fp16_kv_kernelILi4ELi4EEvPKhPK6__halfPS2_S1_S4_S5_iii,"a",@progbits
	.sectionflags	@""
	.align	4
.nv.constant0._Z19q_to_fp16_kv_kernelILi4ELi4EEvPKhPK6__halfPS2_S1_S4_S5_iii:
	.zero		956


//--------------------- .nv.constant0._Z25q_to_fp16_kv_paged_kernelILi8ELi8EEvPKhPK6__halfPS2_S1_S4_S5_PKiS7_iii --------------------------
	.section	.nv.constant0._Z25q_to_fp16_kv_paged_kernelILi8ELi8EEvPKhPK6__halfPS2_S1_S4_S5_PKiS7_iii,"a",@progbits
	.sectionflags	@""
	.align	4
.nv.constant0._Z25q_to_fp16_kv_paged_kernelILi8ELi8EEvPKhPK6__halfPS2_S1_S4_S5_PKiS7_iii:
	.zero		972


//--------------------- .nv.constant0._Z25q_to_fp16_kv_paged_kernelILi8ELi4EEvPKhPK6__halfPS2_S1_S4_S5_PKiS7_iii --------------------------
	.section	.nv.constant0._Z25q_to_fp16_kv_paged_kernelILi8ELi4EEvPKhPK6__halfPS2_S1_S4_S5_PKiS7_iii,"a",@progbits
	.sectionflags	@""
	.align	4
.nv.constant0._Z25q_to_fp16_kv_paged_kernelILi8ELi4EEvPKhPK6__halfPS2_S1_S4_S5_PKiS7_iii:
	.zero		972


//--------------------- .nv.constant0._Z25q_to_fp16_kv_paged_kernelILi4ELi4EEvPKhPK6__halfPS2_S1_S4_S5_PKiS7_iii --------------------------
	.section	.nv.constant0._Z25q_to_fp16_kv_paged_kernelILi4ELi4EEvPKhPK6__halfPS2_S1_S4_S5_PKiS7_iii,"a",@progbits
	.sectionflags	@""
	.align	4
.nv.constant0._Z25q_to_fp16_kv_paged_kernelILi4ELi4EEvPKhPK6__halfPS2_S1_S4_S5_PKiS7_iii:
	.zero		972


//--------------------- .nv.constant0._Z19fp16_to_q_kv_kernelILi8ELi8EEvPK6__halfPhPS0_S2_S3_S4_iii --------------------------
	.section	.nv.constant0._Z19fp16_to_q_kv_kernelILi8ELi8EEvPK6__halfPhPS0_S2_S3_S4_iii,"a",@progbits
	.sectionflags	@""
	.align	4
.nv.constant0._Z19fp16_to_q_kv_kernelILi8ELi8EEvPK6__halfPhPS0_S2_S3_S4_iii:
	.zero		956


//--------------------- .nv.constant0._Z19fp16_to_q_kv_kernelILi8ELi4EEvPK6__halfPhPS0_S2_S3_S4_iii --------------------------
	.section	.nv.constant0._Z19fp16_to_q_kv_kernelILi8ELi4EEvPK6__halfPhPS0_S2_S3_S4_iii,"a",@progbits
	.sectionflags	@""
	.align	4
.nv.constant0._Z19fp16_to_q_kv_kernelILi8ELi4EEvPK6__halfPhPS0_S2_S3_S4_iii:
	.zero		956


//--------------------- .nv.constant0._Z19fp16_to_q_kv_kernelILi4ELi4EEvPK6__halfPhPS0_S2_S3_S4_iii --------------------------
	.section	.nv.constant0._Z19fp16_to_q_kv_kernelILi4ELi4EEvPK6__halfPhPS0_S2_S3_S4_iii,"a",@progbits
	.sectionflags	@""
	.align	4
.nv.constant0._Z19fp16_to_q_kv_kernelILi4ELi4EEvPK6__halfPhPS0_S2_S3_S4_iii:
	.zero		956


//--------------------- .nv.constant0._Z25fp16_to_q_kv_paged_kernelILi8ELi8EEvPK6__halfPhPS0_S2_S3_S4_PKiS6_iiii --------------------------
	.section	.nv.constant0._Z25fp16_to_q_kv_paged_kernelILi8ELi8EEvPK6__halfPhPS0_S2_S3_S4_PKiS6_iiii,"a",@progbits
	.sectionflags	@""
	.align	4
.nv.constant0._Z25fp16_to_q_kv_paged_kernelILi8ELi8EEvPK6__halfPhPS0_S2_S3_S4_PKiS6_iiii:
	.zero		976


//--------------------- .nv.constant0._Z25fp16_to_q_kv_paged_kernelILi8ELi4EEvPK6__halfPhPS0_S2_S3_S4_PKiS6_iiii --------------------------
	.section	.nv.constant0._Z25fp16_to_q_kv_paged_kernelILi8ELi4EEvPK6__halfPhPS0_S2_S3_S4_PKiS6_iiii,"a",@progbits
	.sectionflags	@""
	.align	4
.nv.constant0._Z25fp16_to_q_kv_paged_kernelILi8ELi4EEvPK6__halfPhPS0_S2_S3_S4_PKiS6_iiii:
	.zero		976


//--------------------- .nv.constant0._Z25fp16_to_q_kv_paged_kernelILi4ELi4EEvPK6__halfPhPS0_S2_S3_S4_PKiS6_iiii --------------------------
	.section	.nv.constant0._Z25fp16_to_q_kv_paged_kernelILi4ELi4EEvPK6__halfPhPS0_S2_S3_S4_PKiS6_iiii,"a",@progbits
	.sectionflags	@""
	.align	4
.nv.constant0._Z25fp16_to_q_kv_paged_kernelILi4ELi4EEvPK6__halfPhPS0_S2_S3_S4_PKiS6_iiii:
	.zero		976


//--------------------- .nv.constant0._Z18fp8_to_fp16_kernelPKhP6__halfiiii --------------------------
	.section	.nv.constant0._Z18fp8_to_fp16_kernelPKhP6__halfiiii,"a",@progbits
	.sectionflags	@""
	.align	4
.nv.constant0._Z18fp8_to_fp16_kernelPKhP6__halfiiii:
	.zero		928


//--------------------- .nv.constant0._Z18fp16_to_fp8_kernelPK6__halfPhiiii --------------------------
	.section	.nv.constant0._Z18fp16_to_fp8_kernelPK6__halfPhiiii,"a",@progbits
	.sectionflags	@""
	.align	4
.nv.constant0._Z18fp16_to_fp8_kernelPK6__halfPhiiii:
	.zero		928


//--------------------- SYMBOLS --------------------------

	.type		.nv.reservedSmem.offset0,@object
	.size		.nv.reservedSmem.offset0,0x4
	.type		.nv.reservedSmem.cap,@object
	.size		.nv.reservedSmem.cap,0x4
